	.target	sm_103a

	.elftype	@"ET_EXEC"


//--------------------- .note.nv.tkinfo           --------------------------
	.section	.note.nv.tkinfo,"",@"SHT_NOTE"
	.sectionflags	@"SHF_NOTE_NV_TKINFO"
	.tkinfo
        /*0018*/ 	.word	0x00000002
        /*0030*/ 	.string	""
        /*0030*/ 	.string	"ptxas"
        /*0030*/ 	.string	"Cuda compilation tools, release 13.0, V13.0.88"
        /*0030*/ 	.string	"Build cuda_13.0.r13.0/compiler.36424714_0"
        /*0030*/ 	.string	"-arch sm_103a -m 64 "



//--------------------- .note.nv.cuinfo           --------------------------
	.section	.note.nv.cuinfo,"",@"SHT_NOTE"
	.sectionflags	@"SHF_NOTE_NV_CUINFO"
        /*0018*/ 	.short	0x0002
        /*001a*/ 	.short	0x0067
        /*001c*/ 	.short	0x0082
	.zero		2


//--------------------- .nv.info                  --------------------------
	.section	.nv.info,"",@"SHT_CUDA_INFO"
	.align	4


	//----- nvinfo : EIATTR_REGCOUNT
	.align		4
        /*0000*/ 	.byte	0x04, 0x2f
        /*0002*/ 	.short	(.L_12 - .L_11)
	.align		4
.L_11:
        /*0004*/ 	.word	index@(_ZN7cutlass13device_kernelIN5flash11enable_sm90INS1_16FlashAttnFwdSm90INS1_25CollectiveMainloopFwdSm90ILi2EN4cute5tupleIJNS5_1CILi1EEES8_S8_EEENS6_IJNS7_ILi128EEENS7_ILi96EEENS7_ILi192EEEEEELi128ENS_10bfloat16_tEfNS_4arch4Sm90ELb1ELb0ELb1ELb1ELb1ELb1ELb0ELb1ELb1ELb1ELb0ELb0EEENS1_21CollectiveEpilogueFwdINS6_IJSA_SA_SB_EEES9_SE_SG_Li256ELb1ELb1ELb0ELb0EEENS1_36VarlenDynamicPersistentTileSchedulerILi128ELi96ELi256ELi128ELb0ELb1ELb1ELb1ELb1ELb1EEEEEEEEEvNT_6ParamsE)
        /*0008*/ 	.word	0x00000004


	//----- nvinfo : EIATTR_FRAME_SIZE
	.align		4
.L_12:
        /*000c*/ 	.byte	0x04, 0x11
        /*000e*/ 	.short	(.L_14 - .L_13)
	.align		4
.L_13:
        /*0010*/ 	.word	index@(_ZN7cutlass13device_kernelIN5flash11enable_sm90INS1_16FlashAttnFwdSm90INS1_25CollectiveMainloopFwdSm90ILi2EN4cute5tupleIJNS5_1CILi1EEES8_S8_EEENS6_IJNS7_ILi128EEENS7_ILi96EEENS7_ILi192EEEEEELi128ENS_10bfloat16_tEfNS_4arch4Sm90ELb1ELb0ELb1ELb1ELb1ELb1ELb0ELb1ELb1ELb1ELb0ELb0EEENS1_21CollectiveEpilogueFwdINS6_IJSA_SA_SB_EEES9_SE_SG_Li256ELb1ELb1ELb0ELb0EEENS1_36VarlenDynamicPersistentTileSchedulerILi128ELi96ELi256ELi128ELb0ELb1ELb1ELb1ELb1ELb1EEEEEEEEEvNT_6ParamsE)
        /*0014*/ 	.word	0x00000000


	//----- nvinfo : EIATTR_REGCOUNT
	.align		4
.L_14:
        /*0018*/ 	.byte	0x04, 0x2f
        /*001a*/ 	.short	(.L_16 - .L_15)
	.align		4
.L_15:
        /*001c*/ 	.word	index@(_ZN7cutlass13device_kernelIN5flash11enable_sm90INS1_16FlashAttnFwdSm90INS1_25CollectiveMainloopFwdSm90ILi2EN4cute5tupleIJNS5_1CILi1EEES8_S8_EEENS6_IJNS7_ILi128EEENS7_ILi96EEENS7_ILi192EEEEEELi128ENS_10bfloat16_tEfNS_4arch4Sm90ELb1ELb0ELb1ELb1ELb1ELb0ELb0ELb1ELb1ELb1ELb0ELb0EEENS1_21CollectiveEpilogueFwdINS6_IJSA_SA_SB_EEES9_SE_SG_Li256ELb1ELb1ELb0ELb0EEENS1_36VarlenDynamicPersistentTileSchedulerILi128ELi96ELi256ELi128ELb0ELb1ELb1ELb1ELb1ELb1EEEEEEEEEvNT_6ParamsE)
        /*0020*/ 	.word	0x00000004


	//----- nvinfo : EIATTR_FRAME_SIZE
	.align		4
.L_16:
        /*0024*/ 	.byte	0x04, 0x11
        /*0026*/ 	.short	(.L_18 - .L_17)
	.align		4
.L_17:
        /*0028*/ 	.word	index@(_ZN7cutlass13device_kernelIN5flash11enable_sm90INS1_16FlashAttnFwdSm90INS1_25CollectiveMainloopFwdSm90ILi2EN4cute5tupleIJNS5_1CILi1EEES8_S8_EEENS6_IJNS7_ILi128EEENS7_ILi96EEENS7_ILi192EEEEEELi128ENS_10bfloat16_tEfNS_4arch4Sm90ELb1ELb0ELb1ELb1ELb1ELb0ELb0ELb1ELb1ELb1ELb0ELb0EEENS1_21CollectiveEpilogueFwdINS6_IJSA_SA_SB_EEES9_SE_SG_Li256ELb1ELb1ELb0ELb0EEENS1_36VarlenDynamicPersistentTileSchedulerILi128ELi96ELi256ELi128ELb0ELb1ELb1ELb1ELb1ELb1EEEEEEEEEvNT_6ParamsE)
        /*002c*/ 	.word	0x00000000


	//----- nvinfo : EIATTR_REGCOUNT
	.align		4
.L_18:
        /*0030*/ 	.byte	0x04, 0x2f
        /*0032*/ 	.short	(.L_20 - .L_19)
	.align		4
.L_19:
        /*0034*/ 	.word	index@(_ZN7cutlass13device_kernelIN5flash11enable_sm90INS1_16FlashAttnFwdSm90INS1_25CollectiveMainloopFwdSm90ILi2EN4cute5tupleIJNS5_1CILi1EEES8_S8_EEENS6_IJNS7_ILi128EEENS7_ILi96EEENS7_ILi192EEEEEELi128ENS_10bfloat16_tEfNS_4arch4Sm90ELb1ELb0ELb1ELb0ELb1ELb0ELb0ELb1ELb1ELb1ELb0ELb0EEENS1_21CollectiveEpilogueFwdINS6_IJSA_SA_SB_EEES9_SE_SG_Li256ELb0ELb1ELb0ELb0EEENS1_30DynamicPersistentTileSchedulerILi256ELi128ELb0ELb1ELb1EEEEEEEEEvNT_6ParamsE)
        /*0038*/ 	.word	0x00000004


	//----- nvinfo : EIATTR_FRAME_SIZE
	.align		4
.L_20:
        /*003c*/ 	.byte	0x04, 0x11
        /*003e*/ 	.short	(.L_22 - .L_21)
	.align		4
.L_21:
        /*0040*/ 	.word	index@(_ZN7cutlass13device_kernelIN5flash11enable_sm90INS1_16FlashAttnFwdSm90INS1_25CollectiveMainloopFwdSm90ILi2EN4cute5tupleIJNS5_1CILi1EEES8_S8_EEENS6_IJNS7_ILi128EEENS7_ILi96EEENS7_ILi192EEEEEELi128ENS_10bfloat16_tEfNS_4arch4Sm90ELb1ELb0ELb1ELb0ELb1ELb0ELb0ELb1ELb1ELb1ELb0ELb0EEENS1_21CollectiveEpilogueFwdINS6_IJSA_SA_SB_EEES9_SE_SG_Li256ELb0ELb1ELb0ELb0EEENS1_30DynamicPersistentTileSchedulerILi256ELi128ELb0ELb1ELb1EEEEEEEEEvNT_6ParamsE)
        /*0044*/ 	.word	0x00000000


	//----- nvinfo : EIATTR_REGCOUNT
	.align		4
.L_22:
        /*0048*/ 	.byte	0x04, 0x2f
        /*004a*/ 	.short	(.L_24 - .L_23)
	.align		4
.L_23:
        /*004c*/ 	.word	index@(_ZN7cutlass13device_kernelIN5flash11enable_sm90INS1_16FlashAttnFwdSm90INS1_25CollectiveMainloopFwdSm90ILi2EN4cute5tupleIJNS5_1CILi1EEES8_S8_EEENS6_IJNS7_ILi128EEENS7_ILi96EEENS7_ILi192EEEEEELi128ENS_10bfloat16_tEfNS_4arch4Sm90ELb0ELb1ELb1ELb1ELb1ELb1ELb0ELb1ELb1ELb1ELb0ELb0EEENS1_21CollectiveEpilogueFwdINS6_IJSA_SA_SB_EEES9_SE_SG_Li256ELb1ELb1ELb0ELb0EEENS1_36VarlenDynamicPersistentTileSchedulerILi128ELi96ELi256ELi128ELb0ELb1ELb1ELb1ELb0ELb1EEEEEEEEEvNT_6ParamsE)
        /*0050*/ 	.word	0x00000004


	//----- nvinfo : EIATTR_FRAME_SIZE
	.align		4
.L_24:
        /*0054*/ 	.byte	0x04, 0x11
        /*0056*/ 	.short	(.L_26 - .L_25)
	.align		4
.L_25:
        /*0058*/ 	.word	index@(_ZN7cutlass13device_kernelIN5flash11enable_sm90INS1_16FlashAttnFwdSm90INS1_25CollectiveMainloopFwdSm90ILi2EN4cute5tupleIJNS5_1CILi1EEES8_S8_EEENS6_IJNS7_ILi128EEENS7_ILi96EEENS7_ILi192EEEEEELi128ENS_10bfloat16_tEfNS_4arch4Sm90ELb0ELb1ELb1ELb1ELb1ELb1ELb0ELb1ELb1ELb1ELb0ELb0EEENS1_21CollectiveEpilogueFwdINS6_IJSA_SA_SB_EEES9_SE_SG_Li256ELb1ELb1ELb0ELb0EEENS1_36VarlenDynamicPersistentTileSchedulerILi128ELi96ELi256ELi128ELb0ELb1ELb1ELb1ELb0ELb1EEEEEEEEEvNT_6ParamsE)
        /*005c*/ 	.word	0x00000000


	//----- nvinfo : EIATTR_REGCOUNT
	.align		4
.L_26:
        /*0060*/ 	.byte	0x04, 0x2f
        /*0062*/ 	.short	(.L_28 - .L_27)
	.align		4
.L_27:
        /*0064*/ 	.word	index@(_ZN7cutlass13device_kernelIN5flash11enable_sm90INS1_16FlashAttnFwdSm90INS1_25CollectiveMainloopFwdSm90ILi2EN4cute5tupleIJNS5_1CILi1EEES8_S8_EEENS6_IJNS7_ILi128EEENS7_ILi96EEENS7_ILi192EEEEEELi128ENS_10bfloat16_tEfNS_4arch4Sm90ELb0ELb1ELb1ELb1ELb1ELb0ELb0ELb1ELb1ELb1ELb0ELb0EEENS1_21CollectiveEpilogueFwdINS6_IJSA_SA_SB_EEES9_SE_SG_Li256ELb1ELb1ELb0ELb0EEENS1_36VarlenDynamicPersistentTileSchedulerILi128ELi96ELi256ELi128ELb0ELb1ELb1ELb1ELb0ELb1EEEEEEEEEvNT_6ParamsE)
        /*0068*/ 	.word	0x00000004


	//----- nvinfo : EIATTR_FRAME_SIZE
	.align		4
.L_28:
        /*006c*/ 	.byte	0x04, 0x11
        /*006e*/ 	.short	(.L_30 - .L_29)
	.align		4
.L_29:
        /*0070*/ 	.word	index@(_ZN7cutlass13device_kernelIN5flash11enable_sm90INS1_16FlashAttnFwdSm90INS1_25CollectiveMainloopFwdSm90ILi2EN4cute5tupleIJNS5_1CILi1EEES8_S8_EEENS6_IJNS7_ILi128EEENS7_ILi96EEENS7_ILi192EEEEEELi128ENS_10bfloat16_tEfNS_4arch4Sm90ELb0ELb1ELb1ELb1ELb1ELb0ELb0ELb1ELb1ELb1ELb0ELb0EEENS1_21CollectiveEpilogueFwdINS6_IJSA_SA_SB_EEES9_SE_SG_Li256ELb1ELb1ELb0ELb0EEENS1_36VarlenDynamicPersistentTileSchedulerILi128ELi96ELi256ELi128ELb0ELb1ELb1ELb1ELb0ELb1EEEEEEEEEvNT_6ParamsE)
        /*0074*/ 	.word	0x00000000


	//----- nvinfo : EIATTR_REGCOUNT
	.align		4
.L_30:
        /*0078*/ 	.byte	0x04, 0x2f
        /*007a*/ 	.short	(.L_32 - .L_31)
	.align		4
.L_31:
        /*007c*/ 	.word	index@(_ZN7cutlass13device_kernelIN5flash11enable_sm90INS1_16FlashAttnFwdSm90INS1_25CollectiveMainloopFwdSm90ILi2EN4cute5tupleIJNS5_1CILi1EEES8_S8_EEENS6_IJNS7_ILi128EEENS7_ILi96EEENS7_ILi192EEEEEELi128ENS_10bfloat16_tEfNS_4arch4Sm90ELb0ELb1ELb1ELb0ELb1ELb0ELb0ELb1ELb1ELb1ELb0ELb0EEENS1_21CollectiveEpilogueFwdINS6_IJSA_SA_SB_EEES9_SE_SG_Li256ELb0ELb1ELb0ELb0EEENS1_30DynamicPersistentTileSchedulerILi256ELi128ELb0ELb1ELb1EEEEEEEEEvNT_6ParamsE)
        /*0080*/ 	.word	0x00000004


	//----- nvinfo : EIATTR_FRAME_SIZE
	.align		4
.L_32:
        /*0084*/ 	.byte	0x04, 0x11
        /*0086*/ 	.short	(.L_34 - .L_33)
	.align		4
.L_33:
        /*0088*/ 	.word	index@(_ZN7cutlass13device_kernelIN5flash11enable_sm90INS1_16FlashAttnFwdSm90INS1_25CollectiveMainloopFwdSm90ILi2EN4cute5tupleIJNS5_1CILi1EEES8_S8_EEENS6_IJNS7_ILi128EEENS7_ILi96EEENS7_ILi192EEEEEELi128ENS_10bfloat16_tEfNS_4arch4Sm90ELb0ELb1ELb1ELb0ELb1ELb0ELb0ELb1ELb1ELb1ELb0ELb0EEENS1_21CollectiveEpilogueFwdINS6_IJSA_SA_SB_EEES9_SE_SG_Li256ELb0ELb1ELb0ELb0EEENS1_30DynamicPersistentTileSchedulerILi256ELi128ELb0ELb1ELb1EEEEEEEEEvNT_6ParamsE)
        /*008c*/ 	.word	0x00000000


	//----- nvinfo : EIATTR_REGCOUNT
	.align		4
.L_34:
        /*0090*/ 	.byte	0x04, 0x2f
        /*0092*/ 	.short	(.L_36 - .L_35)
	.align		4
.L_35:
        /*0094*/ 	.word	index@(_ZN7cutlass13device_kernelIN5flash11enable_sm90INS1_16FlashAttnFwdSm90INS1_25CollectiveMainloopFwdSm90ILi2EN4cute5tupleIJNS5_1CILi1EEES8_S8_EEENS6_IJNS7_ILi128EEENS7_ILi96EEENS7_ILi192EEEEEELi128ENS_10bfloat16_tEfNS_4arch4Sm90ELb0ELb0ELb1ELb1ELb1ELb1ELb0ELb1ELb1ELb1ELb0ELb0EEENS1_21CollectiveEpilogueFwdINS6_IJSA_SA_SB_EEES9_SE_SG_Li256ELb1ELb1ELb0ELb0EEENS1_36VarlenDynamicPersistentTileSchedulerILi128ELi96ELi256ELi128ELb0ELb1ELb1ELb0ELb1ELb1EEEEEEEEEvNT_6ParamsE)
        /*0098*/ 	.word	0x00000004


	//----- nvinfo : EIATTR_FRAME_SIZE
	.align		4
.L_36:
        /*009c*/ 	.byte	0x04, 0x11
        /*009e*/ 	.short	(.L_38 - .L_37)
	.align		4
.L_37:
        /*00a0*/ 	.word	index@(_ZN7cutlass13device_kernelIN5flash11enable_sm90INS1_16FlashAttnFwdSm90INS1_25CollectiveMainloopFwdSm90ILi2EN4cute5tupleIJNS5_1CILi1EEES8_S8_EEENS6_IJNS7_ILi128EEENS7_ILi96EEENS7_ILi192EEEEEELi128ENS_10bfloat16_tEfNS_4arch4Sm90ELb0ELb0ELb1ELb1ELb1ELb1ELb0ELb1ELb1ELb1ELb0ELb0EEENS1_21CollectiveEpilogueFwdINS6_IJSA_SA_SB_EEES9_SE_SG_Li256ELb1ELb1ELb0ELb0EEENS1_36VarlenDynamicPersistentTileSchedulerILi128ELi96ELi256ELi128ELb0ELb1ELb1ELb0ELb1ELb1EEEEEEEEEvNT_6ParamsE)
        /*00a4*/ 	.word	0x00000000


	//----- nvinfo : EIATTR_REGCOUNT
	.align		4
.L_38:
        /*00a8*/ 	.byte	0x04, 0x2f
        /*00aa*/ 	.short	(.L_40 - .L_39)
	.align		4
.L_39:
        /*00ac*/ 	.word	index@(_ZN7cutlass13device_kernelIN5flash11enable_sm90INS1_16FlashAttnFwdSm90INS1_25CollectiveMainloopFwdSm90ILi2EN4cute5tupleIJNS5_1CILi1EEES8_S8_EEENS6_IJNS7_ILi128EEENS7_ILi96EEENS7_ILi192EEEEEELi128ENS_10bfloat16_tEfNS_4arch4Sm90ELb0ELb0ELb1ELb1ELb1ELb0ELb0ELb1ELb1ELb1ELb0ELb0EEENS1_21CollectiveEpilogueFwdINS6_IJSA_SA_SB_EEES9_SE_SG_Li256ELb1ELb1ELb0ELb0EEENS1_36VarlenDynamicPersistentTileSchedulerILi128ELi96ELi256ELi128ELb0ELb1ELb1ELb0ELb1ELb1EEEEEEEEEvNT_6ParamsE)
        /*00b0*/ 	.word	0x00000004


	//----- nvinfo : EIATTR_FRAME_SIZE
	.align		4
.L_40:
        /*00b4*/ 	.byte	0x04, 0x11
        /*00b6*/ 	.short	(.L_42 - .L_41)
	.align		4
.L_41:
        /*00b8*/ 	.word	index@(_ZN7cutlass13device_kernelIN5flash11enable_sm90INS1_16FlashAttnFwdSm90INS1_25CollectiveMainloopFwdSm90ILi2EN4cute5tupleIJNS5_1CILi1EEES8_S8_EEENS6_IJNS7_ILi128EEENS7_ILi96EEENS7_ILi192EEEEEELi128ENS_10bfloat16_tEfNS_4arch4Sm90ELb0ELb0ELb1ELb1ELb1ELb0ELb0ELb1ELb1ELb1ELb0ELb0EEENS1_21CollectiveEpilogueFwdINS6_IJSA_SA_SB_EEES9_SE_SG_Li256ELb1ELb1ELb0ELb0EEENS1_36VarlenDynamicPersistentTileSchedulerILi128ELi96ELi256ELi128ELb0ELb1ELb1ELb0ELb1ELb1EEEEEEEEEvNT_6ParamsE)
        /*00bc*/ 	.word	0x00000000


	//----- nvinfo : EIATTR_REGCOUNT
	.align		4
.L_42:
        /*00c0*/ 	.byte	0x04, 0x2f
        /*00c2*/ 	.short	(.L_44 - .L_43)
	.align		4
.L_43:
        /*00c4*/ 	.word	index@(_ZN7cutlass13device_kernelIN5flash11enable_sm90INS1_16FlashAttnFwdSm90INS1_25CollectiveMainloopFwdSm90ILi2EN4cute5tupleIJNS5_1CILi1EEES8_S8_EEENS6_IJNS7_ILi128EEENS7_ILi96EEENS7_ILi192EEEEEELi128ENS_10bfloat16_tEfNS_4arch4Sm90ELb0ELb0ELb1ELb0ELb1ELb0ELb0ELb1ELb1ELb1ELb0ELb0EEENS1_21CollectiveEpilogueFwdINS6_IJSA_SA_SB_EEES9_SE_SG_Li256ELb0ELb1ELb0ELb0EEENS1_29StaticPersistentTileSchedulerILb0EEEEEEEEEvNT_6ParamsE)
        /*00c8*/ 	.word	0x00000004


	//----- nvinfo : EIATTR_FRAME_SIZE
	.align		4
.L_44:
        /*00cc*/ 	.byte	0x04, 0x11
        /*00ce*/ 	.short	(.L_46 - .L_45)
	.align		4
.L_45:
        /*00d0*/ 	.word	index@(_ZN7cutlass13device_kernelIN5flash11enable_sm90INS1_16FlashAttnFwdSm90INS1_25CollectiveMainloopFwdSm90ILi2EN4cute5tupleIJNS5_1CILi1EEES8_S8_EEENS6_IJNS7_ILi128EEENS7_ILi96EEENS7_ILi192EEEEEELi128ENS_10bfloat16_tEfNS_4arch4Sm90ELb0ELb0ELb1ELb0ELb1ELb0ELb0ELb1ELb1ELb1ELb0ELb0EEENS1_21CollectiveEpilogueFwdINS6_IJSA_SA_SB_EEES9_SE_SG_Li256ELb0ELb1ELb0ELb0EEENS1_29StaticPersistentTileSchedulerILb0EEEEEEEEEvNT_6ParamsE)
        /*00d4*/ 	.word	0x00000000


	//----- nvinfo : EIATTR_MIN_STACK_SIZE
	.align		4
.L_46:
        /*00d8*/ 	.byte	0x04, 0x12
        /*00da*/ 	.short	(.L_48 - .L_47)
	.align		4
.L_47:
        /*00dc*/ 	.word	index@(_ZN7cutlass13device_kernelIN5flash11enable_sm90INS1_16FlashAttnFwdSm90INS1_25CollectiveMainloopFwdSm90ILi2EN4cute5tupleIJNS5_1CILi1EEES8_S8_EEENS6_IJNS7_ILi128EEENS7_ILi96EEENS7_ILi192EEEEEELi128ENS_10bfloat16_tEfNS_4arch4Sm90ELb0ELb0ELb1ELb0ELb1ELb0ELb0ELb1ELb1ELb1ELb0ELb0EEENS1_21CollectiveEpilogueFwdINS6_IJSA_SA_SB_EEES9_SE_SG_Li256ELb0ELb1ELb0ELb0EEENS1_29StaticPersistentTileSchedulerILb0EEEEEEEEEvNT_6ParamsE)
        /*00e0*/ 	.word	0x00000000


	//----- nvinfo : EIATTR_MIN_STACK_SIZE
	.align		4
.L_48:
        /*00e4*/ 	.byte	0x04, 0x12
        /*00e6*/ 	.short	(.L_50 - .L_49)
	.align		4
.L_49:
        /*00e8*/ 	.word	index@(_ZN7cutlass13device_kernelIN5flash11enable_sm90INS1_16FlashAttnFwdSm90INS1_25CollectiveMainloopFwdSm90ILi2EN4cute5tupleIJNS5_1CILi1EEES8_S8_EEENS6_IJNS7_ILi128EEENS7_ILi96EEENS7_ILi192EEEEEELi128ENS_10bfloat16_tEfNS_4arch4Sm90ELb0ELb0ELb1ELb1ELb1ELb0ELb0ELb1ELb1ELb1ELb0ELb0EEENS1_21CollectiveEpilogueFwdINS6_IJSA_SA_SB_EEES9_SE_SG_Li256ELb1ELb1ELb0ELb0EEENS1_36VarlenDynamicPersistentTileSchedulerILi128ELi96ELi256ELi128ELb0ELb1ELb1ELb0ELb1ELb1EEEEEEEEEvNT_6ParamsE)
        /*00ec*/ 	.word	0x00000000


	//----- nvinfo : EIATTR_MIN_STACK_SIZE
	.align		4
.L_50:
        /*00f0*/ 	.byte	0x04, 0x12
        /*00f2*/ 	.short	(.L_52 - .L_51)
	.align		4
.L_51:
        /*00f4*/ 	.word	index@(_ZN7cutlass13device_kernelIN5flash11enable_sm90INS1_16FlashAttnFwdSm90INS1_25CollectiveMainloopFwdSm90ILi2EN4cute5tupleIJNS5_1CILi1EEES8_S8_EEENS6_IJNS7_ILi128EEENS7_ILi96EEENS7_ILi192EEEEEELi128ENS_10bfloat16_tEfNS_4arch4Sm90ELb0ELb0ELb1ELb1ELb1ELb1ELb0ELb1ELb1ELb1ELb0ELb0EEENS1_21CollectiveEpilogueFwdINS6_IJSA_SA_SB_EEES9_SE_SG_Li256ELb1ELb1ELb0ELb0EEENS1_36VarlenDynamicPersistentTileSchedulerILi128ELi96ELi256ELi128ELb0ELb1ELb1ELb0ELb1ELb1EEEEEEEEEvNT_6ParamsE)
        /*00f8*/ 	.word	0x00000000


	//----- nvinfo : EIATTR_MIN_STACK_SIZE
	.align		4
.L_52:
        /*00fc*/ 	.byte	0x04, 0x12
        /*00fe*/ 	.short	(.L_54 - .L_53)
	.align		4
.L_53:
        /*0100*/ 	.word	index@(_ZN7cutlass13device_kernelIN5flash11enable_sm90INS1_16FlashAttnFwdSm90INS1_25CollectiveMainloopFwdSm90ILi2EN4cute5tupleIJNS5_1CILi1EEES8_S8_EEENS6_IJNS7_ILi128EEENS7_ILi96EEENS7_ILi192EEEEEELi128ENS_10bfloat16_tEfNS_4arch4Sm90ELb0ELb1ELb1ELb0ELb1ELb0ELb0ELb1ELb1ELb1ELb0ELb0EEENS1_21CollectiveEpilogueFwdINS6_IJSA_SA_SB_EEES9_SE_SG_Li256ELb0ELb1ELb0ELb0EEENS1_30DynamicPersistentTileSchedulerILi256ELi128ELb0ELb1ELb1EEEEEEEEEvNT_6ParamsE)
        /*0104*/ 	.word	0x00000000


	//----- nvinfo : EIATTR_MIN_STACK_SIZE
	.align		4
.L_54:
        /*0108*/ 	.byte	0x04, 0x12
        /*010a*/ 	.short	(.L_56 - .L_55)
	.align		4
.L_55:
        /*010c*/ 	.word	index@(_ZN7cutlass13device_kernelIN5flash11enable_sm90INS1_16FlashAttnFwdSm90INS1_25CollectiveMainloopFwdSm90ILi2EN4cute5tupleIJNS5_1CILi1EEES8_S8_EEENS6_IJNS7_ILi128EEENS7_ILi96EEENS7_ILi192EEEEEELi128ENS_10bfloat16_tEfNS_4arch4Sm90ELb0ELb1ELb1ELb1ELb1ELb0ELb0ELb1ELb1ELb1ELb0ELb0EEENS1_21CollectiveEpilogueFwdINS6_IJSA_SA_SB_EEES9_SE_SG_Li256ELb1ELb1ELb0ELb0EEENS1_36VarlenDynamicPersistentTileSchedulerILi128ELi96ELi256ELi128ELb0ELb1ELb1ELb1ELb0ELb1EEEEEEEEEvNT_6ParamsE)
        /*0110*/ 	.word	0x00000000


	//----- nvinfo : EIATTR_MIN_STACK_SIZE
	.align		4
.L_56:
        /*0114*/ 	.byte	0x04, 0x12
        /*0116*/ 	.short	(.L_58 - .L_57)
	.align		4
.L_57:
        /*0118*/ 	.word	index@(_ZN7cutlass13device_kernelIN5flash11enable_sm90INS1_16FlashAttnFwdSm90INS1_25CollectiveMainloopFwdSm90ILi2EN4cute5tupleIJNS5_1CILi1EEES8_S8_EEENS6_IJNS7_ILi128EEENS7_ILi96EEENS7_ILi192EEEEEELi128ENS_10bfloat16_tEfNS_4arch4Sm90ELb0ELb1ELb1ELb1ELb1ELb1ELb0ELb1ELb1ELb1ELb0ELb0EEENS1_21CollectiveEpilogueFwdINS6_IJSA_SA_SB_EEES9_SE_SG_Li256ELb1ELb1ELb0ELb0EEENS1_36VarlenDynamicPersistentTileSchedulerILi128ELi96ELi256ELi128ELb0ELb1ELb1ELb1ELb0ELb1EEEEEEEEEvNT_6ParamsE)
        /*011c*/ 	.word	0x00000000


	//----- nvinfo : EIATTR_MIN_STACK_SIZE
	.align		4
.L_58:
        /*0120*/ 	.byte	0x04, 0x12
        /*0122*/ 	.short	(.L_60 - .L_59)
	.align		4
.L_59:
        /*0124*/ 	.word	index@(_ZN7cutlass13device_kernelIN5flash11enable_sm90INS1_16FlashAttnFwdSm90INS1_25CollectiveMainloopFwdSm90ILi2EN4cute5tupleIJNS5_1CILi1EEES8_S8_EEENS6_IJNS7_ILi128EEENS7_ILi96EEENS7_ILi192EEEEEELi128ENS_10bfloat16_tEfNS_4arch4Sm90ELb1ELb0ELb1ELb0ELb1ELb0ELb0ELb1ELb1ELb1ELb0ELb0EEENS1_21CollectiveEpilogueFwdINS6_IJSA_SA_SB_EEES9_SE_SG_Li256ELb0ELb1ELb0ELb0EEENS1_30DynamicPersistentTileSchedulerILi256ELi128ELb0ELb1ELb1EEEEEEEEEvNT_6ParamsE)
        /*0128*/ 	.word	0x00000000


	//----- nvinfo : EIATTR_MIN_STACK_SIZE
	.align		4
.L_60:
        /*012c*/ 	.byte	0x04, 0x12
        /*012e*/ 	.short	(.L_62 - .L_61)
	.align		4
.L_61:
        /*0130*/ 	.word	index@(_ZN7cutlass13device_kernelIN5flash11enable_sm90INS1_16FlashAttnFwdSm90INS1_25CollectiveMainloopFwdSm90ILi2EN4cute5tupleIJNS5_1CILi1EEES8_S8_EEENS6_IJNS7_ILi128EEENS7_ILi96EEENS7_ILi192EEEEEELi128ENS_10bfloat16_tEfNS_4arch4Sm90ELb1ELb0ELb1ELb1ELb1ELb0ELb0ELb1ELb1ELb1ELb0ELb0EEENS1_21CollectiveEpilogueFwdINS6_IJSA_SA_SB_EEES9_SE_SG_Li256ELb1ELb1ELb0ELb0EEENS1_36VarlenDynamicPersistentTileSchedulerILi128ELi96ELi256ELi128ELb0ELb1ELb1ELb1ELb1ELb1EEEEEEEEEvNT_6ParamsE)
        /*0134*/ 	.word	0x00000000


	//----- nvinfo : EIATTR_MIN_STACK_SIZE
	.align		4
.L_62:
        /*0138*/ 	.byte	0x04, 0x12
        /*013a*/ 	.short	(.L_64 - .L_63)
	.align		4
.L_63:
        /*013c*/ 	.word	index@(_ZN7cutlass13device_kernelIN5flash11enable_sm90INS1_16FlashAttnFwdSm90INS1_25CollectiveMainloopFwdSm90ILi2EN4cute5tupleIJNS5_1CILi1EEES8_S8_EEENS6_IJNS7_ILi128EEENS7_ILi96EEENS7_ILi192EEEEEELi128ENS_10bfloat16_tEfNS_4arch4Sm90ELb1ELb0ELb1ELb1ELb1ELb1ELb0ELb1ELb1ELb1ELb0ELb0EEENS1_21CollectiveEpilogueFwdINS6_IJSA_SA_SB_EEES9_SE_SG_Li256ELb1ELb1ELb0ELb0EEENS1_36VarlenDynamicPersistentTileSchedulerILi128ELi96ELi256ELi128ELb0ELb1ELb1ELb1ELb1ELb1EEEEEEEEEvNT_6ParamsE)
        /*0140*/ 	.word	0x00000000
.L_64:


//--------------------- .nv.compat                --------------------------
	.section	.nv.compat,"",@"SHT_CUDA_COMPAT_INFO"
	.align	4
        /*0000*/ 	.byte	0x02, 0x09, 0x01, 0x00, 0x02, 0x02, 0x01, 0x00, 0x02, 0x05, 0x05, 0x00, 0x03, 0x07, 0x01, 0x01
        /*0010*/ 	.byte	0x02, 0x03, 0x00, 0x00, 0x02, 0x06, 0x01, 0x00, 0x04, 0x0b, 0x08, 0x00, 0x00, 0x00, 0x00, 0x00
        /*0020*/ 	.byte	0x00, 0x00, 0x00, 0x00


//--------------------- .nv.info._ZN7cutlass13device_kernelIN5flash11enable_sm90INS1_16FlashAttnFwdSm90INS1_25CollectiveMainloopFwdSm90ILi2EN4cute5tupleIJNS5_1CILi1EEES8_S8_EEENS6_IJNS7_ILi128EEENS7_ILi96EEENS7_ILi192EEEEEELi128ENS_10bfloat16_tEfNS_4arch4Sm90ELb0ELb0ELb1ELb0ELb1ELb0ELb0ELb1ELb1ELb1ELb0ELb0EEENS1_21CollectiveEpilogueFwdINS6_IJSA_SA_SB_EEES9_SE_SG_Li256ELb0ELb1ELb0ELb0EEENS1_29StaticPersistentTileSchedulerILb0EEEEEEEEEvNT_6ParamsE --------------------------
	.section	.nv.info._ZN7cutlass13device_kernelIN5flash11enable_sm90INS1_16FlashAttnFwdSm90INS1_25CollectiveMainloopFwdSm90ILi2EN4cute5tupleIJNS5_1CILi1EEES8_S8_EEENS6_IJNS7_ILi128EEENS7_ILi96EEENS7_ILi192EEEEEELi128ENS_10bfloat16_tEfNS_4arch4Sm90ELb0ELb0ELb1ELb0ELb1ELb0ELb0ELb1ELb1ELb1ELb0ELb0EEENS1_21CollectiveEpilogueFwdINS6_IJSA_SA_SB_EEES9_SE_SG_Li256ELb0ELb1ELb0ELb0EEENS1_29StaticPersistentTileSchedulerILb0EEEEEEEEEvNT_6ParamsE,"",@"SHT_CUDA_INFO"
	.sectionflags	@""
	.align	4


	//----- nvinfo : EIATTR_CUDA_API_VERSION
	.align		4
        /*0000*/ 	.byte	0x04, 0x37
        /*0002*/ 	.short	(.L_66 - .L_65)
.L_65:
        /*0004*/ 	.word	0x00000082


	//----- nvinfo : EIATTR_KPARAM_INFO
	.align		4
.L_66:
        /*0008*/ 	.byte	0x04, 0x17
        /*000a*/ 	.short	(.L_68 - .L_67)
.L_67:
        /*000c*/ 	.word	0x00000000
        /*0010*/ 	.short	0x0000
        /*0012*/ 	.short	0x0000
        /*0014*/ 	.byte	0x00, 0xf0, 0x01, 0x28


	//----- nvinfo : EIATTR_SPARSE_MMA_MASK
	.align		4
.L_68:
        /*0018*/ 	.byte	0x03, 0x50
        /*001a*/ 	.short	0x0000


	//----- nvinfo : EIATTR_MAXREG_COUNT
	.align		4
        /*001c*/ 	.byte	0x03, 0x1b
        /*001e*/ 	.short	0x00a8


	//----- nvinfo : EIATTR_MERCURY_ISA_VERSION
	.align		4
        /*0020*/ 	.byte	0x03, 0x5f
        /*0022*/ 	.short	0x0101


	//----- nvinfo : EIATTR_VRC_CTA_INIT_COUNT
	.align		4
        /*0024*/ 	.byte	0x02, 0x4a
	.zero		1
	.zero		1


	//----- nvinfo : EIATTR_EXIT_INSTR_OFFSETS
	.align		4
        /*0028*/ 	.byte	0x04, 0x1c
        /*002a*/ 	.short	(.L_70 - .L_69)


	//   ....[0]....
.L_69:
        /*002c*/ 	.word	0x00000010


	//----- nvinfo : EIATTR_MAX_THREADS
	.align		4
.L_70:
        /*0030*/ 	.byte	0x04, 0x05
        /*0032*/ 	.short	(.L_72 - .L_71)
.L_71:
        /*0034*/ 	.word	0x00000180
        /*0038*/ 	.word	0x00000001
        /*003c*/ 	.word	0x00000001


	//----- nvinfo : EIATTR_CBANK_PARAM_SIZE
	.align		4
.L_72:
        /*0040*/ 	.byte	0x03, 0x19
        /*0042*/ 	.short	0x0a00


	//----- nvinfo : EIATTR_PARAM_CBANK
	.align		4
        /*0044*/ 	.byte	0x04, 0x0a
        /*0046*/ 	.short	(.L_74 - .L_73)
	.align		4
.L_73:
        /*0048*/ 	.word	index@(.nv.constant0._ZN7cutlass13device_kernelIN5flash11enable_sm90INS1_16FlashAttnFwdSm90INS1_25CollectiveMainloopFwdSm90ILi2EN4cute5tupleIJNS5_1CILi1EEES8_S8_EEENS6_IJNS7_ILi128EEENS7_ILi96EEENS7_ILi192EEEEEELi128ENS_10bfloat16_tEfNS_4arch4Sm90ELb0ELb0ELb1ELb0ELb1ELb0ELb0ELb1ELb1ELb1ELb0ELb0EEENS1_21CollectiveEpilogueFwdINS6_IJSA_SA_SB_EEES9_SE_SG_Li256ELb0ELb1ELb0ELb0EEENS1_29StaticPersistentTileSchedulerILb0EEEEEEEEEvNT_6ParamsE)
        /*004c*/ 	.short	0x0380
        /*004e*/ 	.short	0x0a00


	//----- nvinfo : EIATTR_SW_WAR
	.align		4
.L_74:
        /*0050*/ 	.byte	0x04, 0x36
        /*0052*/ 	.short	(.L_76 - .L_75)
.L_75:
        /*0054*/ 	.word	0x00000008
.L_76:


//--------------------- .nv.info._ZN7cutlass13device_kernelIN5flash11enable_sm90INS1_16FlashAttnFwdSm90INS1_25CollectiveMainloopFwdSm90ILi2EN4cute5tupleIJNS5_1CILi1EEES8_S8_EEENS6_IJNS7_ILi128EEENS7_ILi96EEENS7_ILi192EEEEEELi128ENS_10bfloat16_tEfNS_4arch4Sm90ELb0ELb0ELb1ELb1ELb1ELb0ELb0ELb1ELb1ELb1ELb0ELb0EEENS1_21CollectiveEpilogueFwdINS6_IJSA_SA_SB_EEES9_SE_SG_Li256ELb1ELb1ELb0ELb0EEENS1_36VarlenDynamicPersistentTileSchedulerILi128ELi96ELi256ELi128ELb0ELb1ELb1ELb0ELb1ELb1EEEEEEEEEvNT_6ParamsE --------------------------
	.section	.nv.info._ZN7cutlass13device_kernelIN5flash11enable_sm90INS1_16FlashAttnFwdSm90INS1_25CollectiveMainloopFwdSm90ILi2EN4cute5tupleIJNS5_1CILi1EEES8_S8_EEENS6_IJNS7_ILi128EEENS7_ILi96EEENS7_ILi192EEEEEELi128ENS_10bfloat16_tEfNS_4arch4Sm90ELb0ELb0ELb1ELb1ELb1ELb0ELb0ELb1ELb1ELb1ELb0ELb0EEENS1_21CollectiveEpilogueFwdINS6_IJSA_SA_SB_EEES9_SE_SG_Li256ELb1ELb1ELb0ELb0EEENS1_36VarlenDynamicPersistentTileSchedulerILi128ELi96ELi256ELi128ELb0ELb1ELb1ELb0ELb1ELb1EEEEEEEEEvNT_6ParamsE,"",@"SHT_CUDA_INFO"
	.sectionflags	@""
	.align	4


	//----- nvinfo : EIATTR_CUDA_API_VERSION
	.align		4
        /*0000*/ 	.byte	0x04, 0x37
        /*0002*/ 	.short	(.L_78 - .L_77)
.L_77:
        /*0004*/ 	.word	0x00000082


	//----- nvinfo : EIATTR_KPARAM_INFO
	.align		4
.L_78:
        /*0008*/ 	.byte	0x04, 0x17
        /*000a*/ 	.short	(.L_80 - .L_79)
.L_79:
        /*000c*/ 	.word	0x00000000
        /*0010*/ 	.short	0x0000
        /*0012*/ 	.short	0x0000
        /*0014*/ 	.byte	0x00, 0xf0, 0x01, 0x2a


	//----- nvinfo : EIATTR_SPARSE_MMA_MASK
	.align		4
.L_80:
        /*0018*/ 	.byte	0x03, 0x50
        /*001a*/ 	.short	0x0000


	//----- nvinfo : EIATTR_MAXREG_COUNT
	.align		4
        /*001c*/ 	.byte	0x03, 0x1b
        /*001e*/ 	.short	0x00a8


	//----- nvinfo : EIATTR_MERCURY_ISA_VERSION
	.align		4
        /*0020*/ 	.byte	0x03, 0x5f
        /*0022*/ 	.short	0x0101


	//----- nvinfo : EIATTR_VRC_CTA_INIT_COUNT
	.align		4
        /*0024*/ 	.byte	0x02, 0x4a
	.zero		1
	.zero		1


	//----- nvinfo : EIATTR_EXIT_INSTR_OFFSETS
	.align		4
        /*0028*/ 	.byte	0x04, 0x1c
        /*002a*/ 	.short	(.L_82 - .L_81)


	//   ....[0]....
.L_81:
        /*002c*/ 	.word	0x00000010


	//----- nvinfo : EIATTR_MAX_THREADS
	.align		4
.L_82:
        /*0030*/ 	.byte	0x04, 0x05
        /*0032*/ 	.short	(.L_84 - .L_83)
.L_83:
        /*0034*/ 	.word	0x00000180
        /*0038*/ 	.word	0x00000001
        /*003c*/ 	.word	0x00000001


	//----- nvinfo : EIATTR_CBANK_PARAM_SIZE
	.align		4
.L_84:
        /*0040*/ 	.byte	0x03, 0x19
        /*0042*/ 	.short	0x0a80


	//----- nvinfo : EIATTR_PARAM_CBANK
	.align		4
        /*0044*/ 	.byte	0x04, 0x0a
        /*0046*/ 	.short	(.L_86 - .L_85)
	.align		4
.L_85:
        /*0048*/ 	.word	index@(.nv.constant0._ZN7cutlass13device_kernelIN5flash11enable_sm90INS1_16FlashAttnFwdSm90INS1_25CollectiveMainloopFwdSm90ILi2EN4cute5tupleIJNS5_1CILi1EEES8_S8_EEENS6_IJNS7_ILi128EEENS7_ILi96EEENS7_ILi192EEEEEELi128ENS_10bfloat16_tEfNS_4arch4Sm90ELb0ELb0ELb1ELb1ELb1ELb0ELb0ELb1ELb1ELb1ELb0ELb0EEENS1_21CollectiveEpilogueFwdINS6_IJSA_SA_SB_EEES9_SE_SG_Li256ELb1ELb1ELb0ELb0EEENS1_36VarlenDynamicPersistentTileSchedulerILi128ELi96ELi256ELi128ELb0ELb1ELb1ELb0ELb1ELb1EEEEEEEEEvNT_6ParamsE)
        /*004c*/ 	.short	0x0380
        /*004e*/ 	.short	0x0a80


	//----- nvinfo : EIATTR_SW_WAR
	.align		4
.L_86:
        /*0050*/ 	.byte	0x04, 0x36
        /*0052*/ 	.short	(.L_88 - .L_87)
.L_87:
        /*0054*/ 	.word	0x00000008
.L_88:


//--------------------- .nv.info._ZN7cutlass13device_kernelIN5flash11enable_sm90INS1_16FlashAttnFwdSm90INS1_25CollectiveMainloopFwdSm90ILi2EN4cute5tupleIJNS5_1CILi1EEES8_S8_EEENS6_IJNS7_ILi128EEENS7_ILi96EEENS7_ILi192EEEEEELi128ENS_10bfloat16_tEfNS_4arch4Sm90ELb0ELb0ELb1ELb1ELb1ELb1ELb0ELb1ELb1ELb1ELb0ELb0EEENS1_21CollectiveEpilogueFwdINS6_IJSA_SA_SB_EEES9_SE_SG_Li256ELb1ELb1ELb0ELb0EEENS1_36VarlenDynamicPersistentTileSchedulerILi128ELi96ELi256ELi128ELb0ELb1ELb1ELb0ELb1ELb1EEEEEEEEEvNT_6ParamsE --------------------------
	.section	.nv.info._ZN7cutlass13device_kernelIN5flash11enable_sm90INS1_16FlashAttnFwdSm90INS1_25CollectiveMainloopFwdSm90ILi2EN4cute5tupleIJNS5_1CILi1EEES8_S8_EEENS6_IJNS7_ILi128EEENS7_ILi96EEENS7_ILi192EEEEEELi128ENS_10bfloat16_tEfNS_4arch4Sm90ELb0ELb0ELb1ELb1ELb1ELb1ELb0ELb1ELb1ELb1ELb0ELb0EEENS1_21CollectiveEpilogueFwdINS6_IJSA_SA_SB_EEES9_SE_SG_Li256ELb1ELb1ELb0ELb0EEENS1_36VarlenDynamicPersistentTileSchedulerILi128ELi96ELi256ELi128ELb0ELb1ELb1ELb0ELb1ELb1EEEEEEEEEvNT_6ParamsE,"",@"SHT_CUDA_INFO"
	.sectionflags	@""
	.align	4


	//----- nvinfo : EIATTR_CUDA_API_VERSION
	.align		4
        /*0000*/ 	.byte	0x04, 0x37
        /*0002*/ 	.short	(.L_90 - .L_89)
.L_89:
        /*0004*/ 	.word	0x00000082


	//----- nvinfo : EIATTR_KPARAM_INFO
	.align		4
.L_90:
        /*0008*/ 	.byte	0x04, 0x17
        /*000a*/ 	.short	(.L_92 - .L_91)
.L_91:
        /*000c*/ 	.word	0x00000000
        /*0010*/ 	.short	0x0000
        /*0012*/ 	.short	0x0000
        /*0014*/ 	.byte	0x00, 0xf0, 0x01, 0x2a


	//----- nvinfo : EIATTR_SPARSE_MMA_MASK
	.align		4
.L_92:
        /*0018*/ 	.byte	0x03, 0x50
        /*001a*/ 	.short	0x0000


	//----- nvinfo : EIATTR_MAXREG_COUNT
	.align		4
        /*001c*/ 	.byte	0x03, 0x1b
        /*001e*/ 	.short	0x00a8


	//----- nvinfo : EIATTR_MERCURY_ISA_VERSION
	.align		4
        /*0020*/ 	.byte	0x03, 0x5f
        /*0022*/ 	.short	0x0101


	//----- nvinfo : EIATTR_VRC_CTA_INIT_COUNT
	.align		4
        /*0024*/ 	.byte	0x02, 0x4a
	.zero		1
	.zero		1


	//----- nvinfo : EIATTR_EXIT_INSTR_OFFSETS
	.align		4
        /*0028*/ 	.byte	0x04, 0x1c
        /*002a*/ 	.short	(.L_94 - .L_93)


	//   ....[0]....
.L_93:
        /*002c*/ 	.word	0x00000010


	//----- nvinfo : EIATTR_MAX_THREADS
	.align		4
.L_94:
        /*0030*/ 	.byte	0x04, 0x05
        /*0032*/ 	.short	(.L_96 - .L_95)
.L_95:
        /*0034*/ 	.word	0x00000180
        /*0038*/ 	.word	0x00000001
        /*003c*/ 	.word	0x00000001


	//----- nvinfo : EIATTR_CBANK_PARAM_SIZE
	.align		4
.L_96:
        /*0040*/ 	.byte	0x03, 0x19
        /*0042*/ 	.short	0x0a80


	//----- nvinfo : EIATTR_PARAM_CBANK
	.align		4
        /*0044*/ 	.byte	0x04, 0x0a
        /*0046*/ 	.short	(.L_98 - .L_97)
	.align		4
.L_97:
        /*0048*/ 	.word	index@(.nv.constant0._ZN7cutlass13device_kernelIN5flash11enable_sm90INS1_16FlashAttnFwdSm90INS1_25CollectiveMainloopFwdSm90ILi2EN4cute5tupleIJNS5_1CILi1EEES8_S8_EEENS6_IJNS7_ILi128EEENS7_ILi96EEENS7_ILi192EEEEEELi128ENS_10bfloat16_tEfNS_4arch4Sm90ELb0ELb0ELb1ELb1ELb1ELb1ELb0ELb1ELb1ELb1ELb0ELb0EEENS1_21CollectiveEpilogueFwdINS6_IJSA_SA_SB_EEES9_SE_SG_Li256ELb1ELb1ELb0ELb0EEENS1_36VarlenDynamicPersistentTileSchedulerILi128ELi96ELi256ELi128ELb0ELb1ELb1ELb0ELb1ELb1EEEEEEEEEvNT_6ParamsE)
        /*004c*/ 	.short	0x0380
        /*004e*/ 	.short	0x0a80


	//----- nvinfo : EIATTR_SW_WAR
	.align		4
.L_98:
        /*0050*/ 	.byte	0x04, 0x36
        /*0052*/ 	.short	(.L_100 - .L_99)
.L_99:
        /*0054*/ 	.word	0x00000008
.L_100:


//--------------------- .nv.info._ZN7cutlass13device_kernelIN5flash11enable_sm90INS1_16FlashAttnFwdSm90INS1_25CollectiveMainloopFwdSm90ILi2EN4cute5tupleIJNS5_1CILi1EEES8_S8_EEENS6_IJNS7_ILi128EEENS7_ILi96EEENS7_ILi192EEEEEELi128ENS_10bfloat16_tEfNS_4arch4Sm90ELb0ELb1ELb1ELb0ELb1ELb0ELb0ELb1ELb1ELb1ELb0ELb0EEENS1_21CollectiveEpilogueFwdINS6_IJSA_SA_SB_EEES9_SE_SG_Li256ELb0ELb1ELb0ELb0EEENS1_30DynamicPersistentTileSchedulerILi256ELi128ELb0ELb1ELb1EEEEEEEEEvNT_6ParamsE --------------------------
	.section	.nv.info._ZN7cutlass13device_kernelIN5flash11enable_sm90INS1_16FlashAttnFwdSm90INS1_25CollectiveMainloopFwdSm90ILi2EN4cute5tupleIJNS5_1CILi1EEES8_S8_EEENS6_IJNS7_ILi128EEENS7_ILi96EEENS7_ILi192EEEEEELi128ENS_10bfloat16_tEfNS_4arch4Sm90ELb0ELb1ELb1ELb0ELb1ELb0ELb0ELb1ELb1ELb1ELb0ELb0EEENS1_21CollectiveEpilogueFwdINS6_IJSA_SA_SB_EEES9_SE_SG_Li256ELb0ELb1ELb0ELb0EEENS1_30DynamicPersistentTileSchedulerILi256ELi128ELb0ELb1ELb1EEEEEEEEEvNT_6ParamsE,"",@"SHT_CUDA_INFO"
	.sectionflags	@""
	.align	4


	//----- nvinfo : EIATTR_CUDA_API_VERSION
	.align		4
        /*0000*/ 	.byte	0x04, 0x37
        /*0002*/ 	.short	(.L_102 - .L_101)
.L_101:
        /*0004*/ 	.word	0x00000082


	//----- nvinfo : EIATTR_KPARAM_INFO
	.align		4
.L_102:
        /*0008*/ 	.byte	0x04, 0x17
        /*000a*/ 	.short	(.L_104 - .L_103)
.L_103:
        /*000c*/ 	.word	0x00000000
        /*0010*/ 	.short	0x0000
        /*0012*/ 	.short	0x0000
        /*0014*/ 	.byte	0x00, 0xf0, 0x01, 0x2a


	//----- nvinfo : EIATTR_SPARSE_MMA_MASK
	.align		4
.L_104:
        /*0018*/ 	.byte	0x03, 0x50
        /*001a*/ 	.short	0x0000


	//----- nvinfo : EIATTR_MAXREG_COUNT
	.align		4
        /*001c*/ 	.byte	0x03, 0x1b
        /*001e*/ 	.short	0x00a8


	//----- nvinfo : EIATTR_MERCURY_ISA_VERSION
	.align		4
        /*0020*/ 	.byte	0x03, 0x5f
        /*0022*/ 	.short	0x0101


	//----- nvinfo : EIATTR_VRC_CTA_INIT_COUNT
	.align		4
        /*0024*/ 	.byte	0x02, 0x4a
	.zero		1
	.zero		1


	//----- nvinfo : EIATTR_EXIT_INSTR_OFFSETS
	.align		4
        /*0028*/ 	.byte	0x04, 0x1c
        /*002a*/ 	.short	(.L_106 - .L_105)


	//   ....[0]....
.L_105:
        /*002c*/ 	.word	0x00000010


	//----- nvinfo : EIATTR_MAX_THREADS
	.align		4
.L_106:
        /*0030*/ 	.byte	0x04, 0x05
        /*0032*/ 	.short	(.L_108 - .L_107)
.L_107:
        /*0034*/ 	.word	0x00000180
        /*0038*/ 	.word	0x00000001
        /*003c*/ 	.word	0x00000001


	//----- nvinfo : EIATTR_CBANK_PARAM_SIZE
	.align		4
.L_108:
        /*0040*/ 	.byte	0x03, 0x19
        /*0042*/ 	.short	0x0a80


	//----- nvinfo : EIATTR_PARAM_CBANK
	.align		4
        /*0044*/ 	.byte	0x04, 0x0a
        /*0046*/ 	.short	(.L_110 - .L_109)
	.align		4
.L_109:
        /*0048*/ 	.word	index@(.nv.constant0._ZN7cutlass13device_kernelIN5flash11enable_sm90INS1_16FlashAttnFwdSm90INS1_25CollectiveMainloopFwdSm90ILi2EN4cute5tupleIJNS5_1CILi1EEES8_S8_EEENS6_IJNS7_ILi128EEENS7_ILi96EEENS7_ILi192EEEEEELi128ENS_10bfloat16_tEfNS_4arch4Sm90ELb0ELb1ELb1ELb0ELb1ELb0ELb0ELb1ELb1ELb1ELb0ELb0EEENS1_21CollectiveEpilogueFwdINS6_IJSA_SA_SB_EEES9_SE_SG_Li256ELb0ELb1ELb0ELb0EEENS1_30DynamicPersistentTileSchedulerILi256ELi128ELb0ELb1ELb1EEEEEEEEEvNT_6ParamsE)
        /*004c*/ 	.short	0x0380
        /*004e*/ 	.short	0x0a80


	//----- nvinfo : EIATTR_SW_WAR
	.align		4
.L_110:
        /*0050*/ 	.byte	0x04, 0x36
        /*0052*/ 	.short	(.L_112 - .L_111)
.L_111:
        /*0054*/ 	.word	0x00000008
.L_112:


//--------------------- .nv.info._ZN7cutlass13device_kernelIN5flash11enable_sm90INS1_16FlashAttnFwdSm90INS1_25CollectiveMainloopFwdSm90ILi2EN4cute5tupleIJNS5_1CILi1EEES8_S8_EEENS6_IJNS7_ILi128EEENS7_ILi96EEENS7_ILi192EEEEEELi128ENS_10bfloat16_tEfNS_4arch4Sm90ELb0ELb1ELb1ELb1ELb1ELb0ELb0ELb1ELb1ELb1ELb0ELb0EEENS1_21CollectiveEpilogueFwdINS6_IJSA_SA_SB_EEES9_SE_SG_Li256ELb1ELb1ELb0ELb0EEENS1_36VarlenDynamicPersistentTileSchedulerILi128ELi96ELi256ELi128ELb0ELb1ELb1ELb1ELb0ELb1EEEEEEEEEvNT_6ParamsE --------------------------
	.section	.nv.info._ZN7cutlass13device_kernelIN5flash11enable_sm90INS1_16FlashAttnFwdSm90INS1_25CollectiveMainloopFwdSm90ILi2EN4cute5tupleIJNS5_1CILi1EEES8_S8_EEENS6_IJNS7_ILi128EEENS7_ILi96EEENS7_ILi192EEEEEELi128ENS_10bfloat16_tEfNS_4arch4Sm90ELb0ELb1ELb1ELb1ELb1ELb0ELb0ELb1ELb1ELb1ELb0ELb0EEENS1_21CollectiveEpilogueFwdINS6_IJSA_SA_SB_EEES9_SE_SG_Li256ELb1ELb1ELb0ELb0EEENS1_36VarlenDynamicPersistentTileSchedulerILi128ELi96ELi256ELi128ELb0ELb1ELb1ELb1ELb0ELb1EEEEEEEEEvNT_6ParamsE,"",@"SHT_CUDA_INFO"
	.sectionflags	@""
	.align	4


	//----- nvinfo : EIATTR_CUDA_API_VERSION
	.align		4
        /*0000*/ 	.byte	0x04, 0x37
        /*0002*/ 	.short	(.L_114 - .L_113)
.L_113:
        /*0004*/ 	.word	0x00000082


	//----- nvinfo : EIATTR_KPARAM_INFO
	.align		4
.L_114:
        /*0008*/ 	.byte	0x04, 0x17
        /*000a*/ 	.short	(.L_116 - .L_115)
.L_115:
        /*000c*/ 	.word	0x00000000
        /*0010*/ 	.short	0x0000
        /*0012*/ 	.short	0x0000
        /*0014*/ 	.byte	0x00, 0xf0, 0x01, 0x2a


	//----- nvinfo : EIATTR_SPARSE_MMA_MASK
	.align		4
.L_116:
        /*0018*/ 	.byte	0x03, 0x50
        /*001a*/ 	.short	0x0000


	//----- nvinfo : EIATTR_MAXREG_COUNT
	.align		4
        /*001c*/ 	.byte	0x03, 0x1b
        /*001e*/ 	.short	0x00a8


	//----- nvinfo : EIATTR_MERCURY_ISA_VERSION
	.align		4
        /*0020*/ 	.byte	0x03, 0x5f
        /*0022*/ 	.short	0x0101


	//----- nvinfo : EIATTR_VRC_CTA_INIT_COUNT
	.align		4
        /*0024*/ 	.byte	0x02, 0x4a
	.zero		1
	.zero		1


	//----- nvinfo : EIATTR_EXIT_INSTR_OFFSETS
	.align		4
        /*0028*/ 	.byte	0x04, 0x1c
        /*002a*/ 	.short	(.L_118 - .L_117)


	//   ....[0]....
.L_117:
        /*002c*/ 	.word	0x00000010


	//----- nvinfo : EIATTR_MAX_THREADS
	.align		4
.L_118:
        /*0030*/ 	.byte	0x04, 0x05
        /*0032*/ 	.short	(.L_120 - .L_119)
.L_119:
        /*0034*/ 	.word	0x00000180
        /*0038*/ 	.word	0x00000001
        /*003c*/ 	.word	0x00000001


	//----- nvinfo : EIATTR_CBANK_PARAM_SIZE
	.align		4
.L_120:
        /*0040*/ 	.byte	0x03, 0x19
        /*0042*/ 	.short	0x0a80


	//----- nvinfo : EIATTR_PARAM_CBANK
	.align		4
        /*0044*/ 	.byte	0x04, 0x0a
        /*0046*/ 	.short	(.L_122 - .L_121)
	.align		4
.L_121:
        /*0048*/ 	.word	index@(.nv.constant0._ZN7cutlass13device_kernelIN5flash11enable_sm90INS1_16FlashAttnFwdSm90INS1_25CollectiveMainloopFwdSm90ILi2EN4cute5tupleIJNS5_1CILi1EEES8_S8_EEENS6_IJNS7_ILi128EEENS7_ILi96EEENS7_ILi192EEEEEELi128ENS_10bfloat16_tEfNS_4arch4Sm90ELb0ELb1ELb1ELb1ELb1ELb0ELb0ELb1ELb1ELb1ELb0ELb0EEENS1_21CollectiveEpilogueFwdINS6_IJSA_SA_SB_EEES9_SE_SG_Li256ELb1ELb1ELb0ELb0EEENS1_36VarlenDynamicPersistentTileSchedulerILi128ELi96ELi256ELi128ELb0ELb1ELb1ELb1ELb0ELb1EEEEEEEEEvNT_6ParamsE)
        /*004c*/ 	.short	0x0380
        /*004e*/ 	.short	0x0a80


	//----- nvinfo : EIATTR_SW_WAR
	.align		4
.L_122:
        /*0050*/ 	.byte	0x04, 0x36
        /*0052*/ 	.short	(.L_124 - .L_123)
.L_123:
        /*0054*/ 	.word	0x00000008
.L_124:


//--------------------- .nv.info._ZN7cutlass13device_kernelIN5flash11enable_sm90INS1_16FlashAttnFwdSm90INS1_25CollectiveMainloopFwdSm90ILi2EN4cute5tupleIJNS5_1CILi1EEES8_S8_EEENS6_IJNS7_ILi128EEENS7_ILi96EEENS7_ILi192EEEEEELi128ENS_10bfloat16_tEfNS_4arch4Sm90ELb0ELb1ELb1ELb1ELb1ELb1ELb0ELb1ELb1ELb1ELb0ELb0EEENS1_21CollectiveEpilogueFwdINS6_IJSA_SA_SB_EEES9_SE_SG_Li256ELb1ELb1ELb0ELb0EEENS1_36VarlenDynamicPersistentTileSchedulerILi128ELi96ELi256ELi128ELb0ELb1ELb1ELb1ELb0ELb1EEEEEEEEEvNT_6ParamsE --------------------------
	.section	.nv.info._ZN7cutlass13device_kernelIN5flash11enable_sm90INS1_16FlashAttnFwdSm90INS1_25CollectiveMainloopFwdSm90ILi2EN4cute5tupleIJNS5_1CILi1EEES8_S8_EEENS6_IJNS7_ILi128EEENS7_ILi96EEENS7_ILi192EEEEEELi128ENS_10bfloat16_tEfNS_4arch4Sm90ELb0ELb1ELb1ELb1ELb1ELb1ELb0ELb1ELb1ELb1ELb0ELb0EEENS1_21CollectiveEpilogueFwdINS6_IJSA_SA_SB_EEES9_SE_SG_Li256ELb1ELb1ELb0ELb0EEENS1_36VarlenDynamicPersistentTileSchedulerILi128ELi96ELi256ELi128ELb0ELb1ELb1ELb1ELb0ELb1EEEEEEEEEvNT_6ParamsE,"",@"SHT_CUDA_INFO"
	.sectionflags	@""
	.align	4


	//----- nvinfo : EIATTR_CUDA_API_VERSION
	.align		4
        /*0000*/ 	.byte	0x04, 0x37
        /*0002*/ 	.short	(.L_126 - .L_125)
.L_125:
        /*0004*/ 	.word	0x00000082


	//----- nvinfo : EIATTR_KPARAM_INFO
	.align		4
.L_126:
        /*0008*/ 	.byte	0x04, 0x17
        /*000a*/ 	.short	(.L_128 - .L_127)
.L_127:
        /*000c*/ 	.word	0x00000000
        /*0010*/ 	.short	0x0000
        /*0012*/ 	.short	0x0000
        /*0014*/ 	.byte	0x00, 0xf0, 0x01, 0x2a


	//----- nvinfo : EIATTR_SPARSE_MMA_MASK
	.align		4
.L_128:
        /*0018*/ 	.byte	0x03, 0x50
        /*001a*/ 	.short	0x0000


	//----- nvinfo : EIATTR_MAXREG_COUNT
	.align		4
        /*001c*/ 	.byte	0x03, 0x1b
        /*001e*/ 	.short	0x00a8


	//----- nvinfo : EIATTR_MERCURY_ISA_VERSION
	.align		4
        /*0020*/ 	.byte	0x03, 0x5f
        /*0022*/ 	.short	0x0101


	//----- nvinfo : EIATTR_VRC_CTA_INIT_COUNT
	.align		4
        /*0024*/ 	.byte	0x02, 0x4a
	.zero		1
	.zero		1


	//----- nvinfo : EIATTR_EXIT_INSTR_OFFSETS
	.align		4
        /*0028*/ 	.byte	0x04, 0x1c
        /*002a*/ 	.short	(.L_130 - .L_129)


	//   ....[0]....
.L_129:
        /*002c*/ 	.word	0x00000010


	//----- nvinfo : EIATTR_MAX_THREADS
	.align		4
.L_130:
        /*0030*/ 	.byte	0x04, 0x05
        /*0032*/ 	.short	(.L_132 - .L_131)
.L_131:
        /*0034*/ 	.word	0x00000180
        /*0038*/ 	.word	0x00000001
        /*003c*/ 	.word	0x00000001


	//----- nvinfo : EIATTR_CBANK_PARAM_SIZE
	.align		4
.L_132:
        /*0040*/ 	.byte	0x03, 0x19
        /*0042*/ 	.short	0x0a80


	//----- nvinfo : EIATTR_PARAM_CBANK
	.align		4
        /*0044*/ 	.byte	0x04, 0x0a
        /*0046*/ 	.short	(.L_134 - .L_133)
	.align		4
.L_133:
        /*0048*/ 	.word	index@(.nv.constant0._ZN7cutlass13device_kernelIN5flash11enable_sm90INS1_16FlashAttnFwdSm90INS1_25CollectiveMainloopFwdSm90ILi2EN4cute5tupleIJNS5_1CILi1EEES8_S8_EEENS6_IJNS7_ILi128EEENS7_ILi96EEENS7_ILi192EEEEEELi128ENS_10bfloat16_tEfNS_4arch4Sm90ELb0ELb1ELb1ELb1ELb1ELb1ELb0ELb1ELb1ELb1ELb0ELb0EEENS1_21CollectiveEpilogueFwdINS6_IJSA_SA_SB_EEES9_SE_SG_Li256ELb1ELb1ELb0ELb0EEENS1_36VarlenDynamicPersistentTileSchedulerILi128ELi96ELi256ELi128ELb0ELb1ELb1ELb1ELb0ELb1EEEEEEEEEvNT_6ParamsE)
        /*004c*/ 	.short	0x0380
        /*004e*/ 	.short	0x0a80


	//----- nvinfo : EIATTR_SW_WAR
	.align		4
.L_134:
        /*0050*/ 	.byte	0x04, 0x36
        /*0052*/ 	.short	(.L_136 - .L_135)
.L_135:
        /*0054*/ 	.word	0x00000008
.L_136:


//--------------------- .nv.info._ZN7cutlass13device_kernelIN5flash11enable_sm90INS1_16FlashAttnFwdSm90INS1_25CollectiveMainloopFwdSm90ILi2EN4cute5tupleIJNS5_1CILi1EEES8_S8_EEENS6_IJNS7_ILi128EEENS7_ILi96EEENS7_ILi192EEEEEELi128ENS_10bfloat16_tEfNS_4arch4Sm90ELb1ELb0ELb1ELb0ELb1ELb0ELb0ELb1ELb1ELb1ELb0ELb0EEENS1_21CollectiveEpilogueFwdINS6_IJSA_SA_SB_EEES9_SE_SG_Li256ELb0ELb1ELb0ELb0EEENS1_30DynamicPersistentTileSchedulerILi256ELi128ELb0ELb1ELb1EEEEEEEEEvNT_6ParamsE --------------------------
	.section	.nv.info._ZN7cutlass13device_kernelIN5flash11enable_sm90INS1_16FlashAttnFwdSm90INS1_25CollectiveMainloopFwdSm90ILi2EN4cute5tupleIJNS5_1CILi1EEES8_S8_EEENS6_IJNS7_ILi128EEENS7_ILi96EEENS7_ILi192EEEEEELi128ENS_10bfloat16_tEfNS_4arch4Sm90ELb1ELb0ELb1ELb0ELb1ELb0ELb0ELb1ELb1ELb1ELb0ELb0EEENS1_21CollectiveEpilogueFwdINS6_IJSA_SA_SB_EEES9_SE_SG_Li256ELb0ELb1ELb0ELb0EEENS1_30DynamicPersistentTileSchedulerILi256ELi128ELb0ELb1ELb1EEEEEEEEEvNT_6ParamsE,"",@"SHT_CUDA_INFO"
	.sectionflags	@""
	.align	4


	//----- nvinfo : EIATTR_CUDA_API_VERSION
	.align		4
        /*0000*/ 	.byte	0x04, 0x37
        /*0002*/ 	.short	(.L_138 - .L_137)
.L_137:
        /*0004*/ 	.word	0x00000082


	//----- nvinfo : EIATTR_KPARAM_INFO
	.align		4
.L_138:
        /*0008*/ 	.byte	0x04, 0x17
        /*000a*/ 	.short	(.L_140 - .L_139)
.L_139:
        /*000c*/ 	.word	0x00000000
        /*0010*/ 	.short	0x0000
        /*0012*/ 	.short	0x0000
        /*0014*/ 	.byte	0x00, 0xf0, 0x01, 0x2a


	//----- nvinfo : EIATTR_SPARSE_MMA_MASK
	.align		4
.L_140:
        /*0018*/ 	.byte	0x03, 0x50
        /*001a*/ 	.short	0x0000


	//----- nvinfo : EIATTR_MAXREG_COUNT
	.align		4
        /*001c*/ 	.byte	0x03, 0x1b
        /*001e*/ 	.short	0x00a8


	//----- nvinfo : EIATTR_MERCURY_ISA_VERSION
	.align		4
        /*0020*/ 	.byte	0x03, 0x5f
        /*0022*/ 	.short	0x0101


	//----- nvinfo : EIATTR_VRC_CTA_INIT_COUNT
	.align		4
        /*0024*/ 	.byte	0x02, 0x4a
	.zero		1
	.zero		1


	//----- nvinfo : EIATTR_EXIT_INSTR_OFFSETS
	.align		4
        /*0028*/ 	.byte	0x04, 0x1c
        /*002a*/ 	.short	(.L_142 - .L_141)


	//   ....[0]....
.L_141:
        /*002c*/ 	.word	0x00000010


	//----- nvinfo : EIATTR_MAX_THREADS
	.align		4
.L_142:
        /*0030*/ 	.byte	0x04, 0x05
        /*0032*/ 	.short	(.L_144 - .L_143)
.L_143:
        /*0034*/ 	.word	0x00000180
        /*0038*/ 	.word	0x00000001
        /*003c*/ 	.word	0x00000001


	//----- nvinfo : EIATTR_CBANK_PARAM_SIZE
	.align		4
.L_144:
        /*0040*/ 	.byte	0x03, 0x19
        /*0042*/ 	.short	0x0a80


	//----- nvinfo : EIATTR_PARAM_CBANK
	.align		4
        /*0044*/ 	.byte	0x04, 0x0a
        /*0046*/ 	.short	(.L_146 - .L_145)
	.align		4
.L_145:
        /*0048*/ 	.word	index@(.nv.constant0._ZN7cutlass13device_kernelIN5flash11enable_sm90INS1_16FlashAttnFwdSm90INS1_25CollectiveMainloopFwdSm90ILi2EN4cute5tupleIJNS5_1CILi1EEES8_S8_EEENS6_IJNS7_ILi128EEENS7_ILi96EEENS7_ILi192EEEEEELi128ENS_10bfloat16_tEfNS_4arch4Sm90ELb1ELb0ELb1ELb0ELb1ELb0ELb0ELb1ELb1ELb1ELb0ELb0EEENS1_21CollectiveEpilogueFwdINS6_IJSA_SA_SB_EEES9_SE_SG_Li256ELb0ELb1ELb0ELb0EEENS1_30DynamicPersistentTileSchedulerILi256ELi128ELb0ELb1ELb1EEEEEEEEEvNT_6ParamsE)
        /*004c*/ 	.short	0x0380
        /*004e*/ 	.short	0x0a80


	//----- nvinfo : EIATTR_SW_WAR
	.align		4
.L_146:
        /*0050*/ 	.byte	0x04, 0x36
        /*0052*/ 	.short	(.L_148 - .L_147)
.L_147:
        /*0054*/ 	.word	0x00000008
.L_148:


//--------------------- .nv.info._ZN7cutlass13device_kernelIN5flash11enable_sm90INS1_16FlashAttnFwdSm90INS1_25CollectiveMainloopFwdSm90ILi2EN4cute5tupleIJNS5_1CILi1EEES8_S8_EEENS6_IJNS7_ILi128EEENS7_ILi96EEENS7_ILi192EEEEEELi128ENS_10bfloat16_tEfNS_4arch4Sm90ELb1ELb0ELb1ELb1ELb1ELb0ELb0ELb1ELb1ELb1ELb0ELb0EEENS1_21CollectiveEpilogueFwdINS6_IJSA_SA_SB_EEES9_SE_SG_Li256ELb1ELb1ELb0ELb0EEENS1_36VarlenDynamicPersistentTileSchedulerILi128ELi96ELi256ELi128ELb0ELb1ELb1ELb1ELb1ELb1EEEEEEEEEvNT_6ParamsE --------------------------
	.section	.nv.info._ZN7cutlass13device_kernelIN5flash11enable_sm90INS1_16FlashAttnFwdSm90INS1_25CollectiveMainloopFwdSm90ILi2EN4cute5tupleIJNS5_1CILi1EEES8_S8_EEENS6_IJNS7_ILi128EEENS7_ILi96EEENS7_ILi192EEEEEELi128ENS_10bfloat16_tEfNS_4arch4Sm90ELb1ELb0ELb1ELb1ELb1ELb0ELb0ELb1ELb1ELb1ELb0ELb0EEENS1_21CollectiveEpilogueFwdINS6_IJSA_SA_SB_EEES9_SE_SG_Li256ELb1ELb1ELb0ELb0EEENS1_36VarlenDynamicPersistentTileSchedulerILi128ELi96ELi256ELi128ELb0ELb1ELb1ELb1ELb1ELb1EEEEEEEEEvNT_6ParamsE,"",@"SHT_CUDA_INFO"
	.sectionflags	@""
	.align	4


	//----- nvinfo : EIATTR_CUDA_API_VERSION
	.align		4
        /*0000*/ 	.byte	0x04, 0x37
        /*0002*/ 	.short	(.L_150 - .L_149)
.L_149:
        /*0004*/ 	.word	0x00000082


	//----- nvinfo : EIATTR_KPARAM_INFO
	.align		4
.L_150:
        /*0008*/ 	.byte	0x04, 0x17
        /*000a*/ 	.short	(.L_152 - .L_151)
.L_151:
        /*000c*/ 	.word	0x00000000
        /*0010*/ 	.short	0x0000
        /*0012*/ 	.short	0x0000
        /*0014*/ 	.byte	0x00, 0xf0, 0x01, 0x2a


	//----- nvinfo : EIATTR_SPARSE_MMA_MASK
	.align		4
.L_152:
        /*0018*/ 	.byte	0x03, 0x50
        /*001a*/ 	.short	0x0000


	//----- nvinfo : EIATTR_MAXREG_COUNT
	.align		4
        /*001c*/ 	.byte	0x03, 0x1b
        /*001e*/ 	.short	0x00a8


	//----- nvinfo : EIATTR_MERCURY_ISA_VERSION
	.align		4
        /*0020*/ 	.byte	0x03, 0x5f
        /*0022*/ 	.short	0x0101


	//----- nvinfo : EIATTR_VRC_CTA_INIT_COUNT
	.align		4
        /*0024*/ 	.byte	0x02, 0x4a
	.zero		1
	.zero		1


	//----- nvinfo : EIATTR_EXIT_INSTR_OFFSETS
	.align		4
        /*0028*/ 	.byte	0x04, 0x1c
        /*002a*/ 	.short	(.L_154 - .L_153)


	//   ....[0]....
.L_153:
        /*002c*/ 	.word	0x00000010


	//----- nvinfo : EIATTR_MAX_THREADS
	.align		4
.L_154:
        /*0030*/ 	.byte	0x04, 0x05
        /*0032*/ 	.short	(.L_156 - .L_155)
.L_155:
        /*0034*/ 	.word	0x00000180
        /*0038*/ 	.word	0x00000001
        /*003c*/ 	.word	0x00000001


	//----- nvinfo : EIATTR_CBANK_PARAM_SIZE
	.align		4
.L_156:
        /*0040*/ 	.byte	0x03, 0x19
        /*0042*/ 	.short	0x0a80


	//----- nvinfo : EIATTR_PARAM_CBANK
	.align		4
        /*0044*/ 	.byte	0x04, 0x0a
        /*0046*/ 	.short	(.L_158 - .L_157)
	.align		4
.L_157:
        /*0048*/ 	.word	index@(.nv.constant0._ZN7cutlass13device_kernelIN5flash11enable_sm90INS1_16FlashAttnFwdSm90INS1_25CollectiveMainloopFwdSm90ILi2EN4cute5tupleIJNS5_1CILi1EEES8_S8_EEENS6_IJNS7_ILi128EEENS7_ILi96EEENS7_ILi192EEEEEELi128ENS_10bfloat16_tEfNS_4arch4Sm90ELb1ELb0ELb1ELb1ELb1ELb0ELb0ELb1ELb1ELb1ELb0ELb0EEENS1_21CollectiveEpilogueFwdINS6_IJSA_SA_SB_EEES9_SE_SG_Li256ELb1ELb1ELb0ELb0EEENS1_36VarlenDynamicPersistentTileSchedulerILi128ELi96ELi256ELi128ELb0ELb1ELb1ELb1ELb1ELb1EEEEEEEEEvNT_6ParamsE)
        /*004c*/ 	.short	0x0380
        /*004e*/ 	.short	0x0a80


	//----- nvinfo : EIATTR_SW_WAR
	.align		4
.L_158:
        /*0050*/ 	.byte	0x04, 0x36
        /*0052*/ 	.short	(.L_160 - .L_159)
.L_159:
        /*0054*/ 	.word	0x00000008
.L_160:


//--------------------- .nv.info._ZN7cutlass13device_kernelIN5flash11enable_sm90INS1_16FlashAttnFwdSm90INS1_25CollectiveMainloopFwdSm90ILi2EN4cute5tupleIJNS5_1CILi1EEES8_S8_EEENS6_IJNS7_ILi128EEENS7_ILi96EEENS7_ILi192EEEEEELi128ENS_10bfloat16_tEfNS_4arch4Sm90ELb1ELb0ELb1ELb1ELb1ELb1ELb0ELb1ELb1ELb1ELb0ELb0EEENS1_21CollectiveEpilogueFwdINS6_IJSA_SA_SB_EEES9_SE_SG_Li256ELb1ELb1ELb0ELb0EEENS1_36VarlenDynamicPersistentTileSchedulerILi128ELi96ELi256ELi128ELb0ELb1ELb1ELb1ELb1ELb1EEEEEEEEEvNT_6ParamsE --------------------------
	.section	.nv.info._ZN7cutlass13device_kernelIN5flash11enable_sm90INS1_16FlashAttnFwdSm90INS1_25CollectiveMainloopFwdSm90ILi2EN4cute5tupleIJNS5_1CILi1EEES8_S8_EEENS6_IJNS7_ILi128EEENS7_ILi96EEENS7_ILi192EEEEEELi128ENS_10bfloat16_tEfNS_4arch4Sm90ELb1ELb0ELb1ELb1ELb1ELb1ELb0ELb1ELb1ELb1ELb0ELb0EEENS1_21CollectiveEpilogueFwdINS6_IJSA_SA_SB_EEES9_SE_SG_Li256ELb1ELb1ELb0ELb0EEENS1_36VarlenDynamicPersistentTileSchedulerILi128ELi96ELi256ELi128ELb0ELb1ELb1ELb1ELb1ELb1EEEEEEEEEvNT_6ParamsE,"",@"SHT_CUDA_INFO"
	.sectionflags	@""
	.align	4


	//----- nvinfo : EIATTR_CUDA_API_VERSION
	.align		4
        /*0000*/ 	.byte	0x04, 0x37
        /*0002*/ 	.short	(.L_162 - .L_161)
.L_161:
        /*0004*/ 	.word	0x00000082


	//----- nvinfo : EIATTR_KPARAM_INFO
	.align		4
.L_162:
        /*0008*/ 	.byte	0x04, 0x17
        /*000a*/ 	.short	(.L_164 - .L_163)
.L_163:
        /*000c*/ 	.word	0x00000000
        /*0010*/ 	.short	0x0000
        /*0012*/ 	.short	0x0000
        /*0014*/ 	.byte	0x00, 0xf0, 0x01, 0x2a


	//----- nvinfo : EIATTR_SPARSE_MMA_MASK
	.align		4
.L_164:
        /*0018*/ 	.byte	0x03, 0x50
        /*001a*/ 	.short	0x0000


	//----- nvinfo : EIATTR_MAXREG_COUNT
	.align		4
        /*001c*/ 	.byte	0x03, 0x1b
        /*001e*/ 	.short	0x00a8


	//----- nvinfo : EIATTR_MERCURY_ISA_VERSION
	.align		4
        /*0020*/ 	.byte	0x03, 0x5f
        /*0022*/ 	.short	0x0101


	//----- nvinfo : EIATTR_VRC_CTA_INIT_COUNT
	.align		4
        /*0024*/ 	.byte	0x02, 0x4a
	.zero		1
	.zero		1


	//----- nvinfo : EIATTR_EXIT_INSTR_OFFSETS
	.align		4
        /*0028*/ 	.byte	0x04, 0x1c
        /*002a*/ 	.short	(.L_166 - .L_165)


	//   ....[0]....
.L_165:
        /*002c*/ 	.word	0x00000010


	//----- nvinfo : EIATTR_MAX_THREADS
	.align		4
.L_166:
        /*0030*/ 	.byte	0x04, 0x05
        /*0032*/ 	.short	(.L_168 - .L_167)
.L_167:
        /*0034*/ 	.word	0x00000180
        /*0038*/ 	.word	0x00000001
        /*003c*/ 	.word	0x00000001


	//----- nvinfo : EIATTR_CBANK_PARAM_SIZE
	.align		4
.L_168:
        /*0040*/ 	.byte	0x03, 0x19
        /*0042*/ 	.short	0x0a80


	//----- nvinfo : EIATTR_PARAM_CBANK
	.align		4
        /*0044*/ 	.byte	0x04, 0x0a
        /*0046*/ 	.short	(.L_170 - .L_169)
	.align		4
.L_169:
        /*0048*/ 	.word	index@(.nv.constant0._ZN7cutlass13device_kernelIN5flash11enable_sm90INS1_16FlashAttnFwdSm90INS1_25CollectiveMainloopFwdSm90ILi2EN4cute5tupleIJNS5_1CILi1EEES8_S8_EEENS6_IJNS7_ILi128EEENS7_ILi96EEENS7_ILi192EEEEEELi128ENS_10bfloat16_tEfNS_4arch4Sm90ELb1ELb0ELb1ELb1ELb1ELb1ELb0ELb1ELb1ELb1ELb0ELb0EEENS1_21CollectiveEpilogueFwdINS6_IJSA_SA_SB_EEES9_SE_SG_Li256ELb1ELb1ELb0ELb0EEENS1_36VarlenDynamicPersistentTileSchedulerILi128ELi96ELi256ELi128ELb0ELb1ELb1ELb1ELb1ELb1EEEEEEEEEvNT_6ParamsE)
        /*004c*/ 	.short	0x0380
        /*004e*/ 	.short	0x0a80


	//----- nvinfo : EIATTR_SW_WAR
	.align		4
.L_170:
        /*0050*/ 	.byte	0x04, 0x36
        /*0052*/ 	.short	(.L_172 - .L_171)
.L_171:
        /*0054*/ 	.word	0x00000008
.L_172:


//--------------------- .nv.callgraph             --------------------------
	.section	.nv.callgraph,"",@"SHT_CUDA_CALLGRAPH"
	.align	4
	.sectionentsize	8
	.align		4
        /*0000*/ 	.word	0x00000000
	.align		4
        /*0004*/ 	.word	0xffffffff
	.align		4
        /*0008*/ 	.word	0x00000000
	.align		4
        /*000c*/ 	.word	0xfffffffe
	.align		4
        /*0010*/ 	.word	0x00000000
	.align		4
        /*0014*/ 	.word	0xfffffffd
	.align		4
        /*0018*/ 	.word	0x00000000
	.align		4
        /*001c*/ 	.word	0xfffffffc


//--------------------- .nv.constant4             --------------------------
	.section	.nv.constant4,"a",@progbits
	.align	8
	.align		8
.nv.constant4:
        /*0000*/ 	.dword	_ZN84_INTERNAL_3aed1491_48_flash_fwd_hdim192_128_bf16_paged_softcap_sm90_cu_f3e6f9ee_30664cuda3std3__45__cpo5beginE
	.align		8
        /*0008*/ 	.dword	_ZN84_INTERNAL_3aed1491_48_flash_fwd_hdim192_128_bf16_paged_softcap_sm90_cu_f3e6f9ee_30664cuda3std3__45__cpo3endE
	.align		8
        /*0010*/ 	.dword	_ZN84_INTERNAL_3aed1491_48_flash_fwd_hdim192_128_bf16_paged_softcap_sm90_cu_f3e6f9ee_30664cuda3std3__45__cpo6cbeginE
	.align		8
        /*0018*/ 	.dword	_ZN84_INTERNAL_3aed1491_48_flash_fwd_hdim192_128_bf16_paged_softcap_sm90_cu_f3e6f9ee_30664cuda3std3__45__cpo4cendE
	.align		8
        /*0020*/ 	.dword	_ZN84_INTERNAL_3aed1491_48_flash_fwd_hdim192_128_bf16_paged_softcap_sm90_cu_f3e6f9ee_30664cuda3std3__486_GLOBAL__N__3aed1491_48_flash_fwd_hdim192_128_bf16_paged_softcap_sm90_cu_f3e6f9ee_30666ignoreE
	.align		8
        /*0028*/ 	.dword	_ZN84_INTERNAL_3aed1491_48_flash_fwd_hdim192_128_bf16_paged_softcap_sm90_cu_f3e6f9ee_30664cuda3std3__419piecewise_constructE
	.align		8
        /*0030*/ 	.dword	_ZN84_INTERNAL_3aed1491_48_flash_fwd_hdim192_128_bf16_paged_softcap_sm90_cu_f3e6f9ee_30664cuda3std3__48in_placeE
	.align		8
        /*0038*/ 	.dword	_ZN84_INTERNAL_3aed1491_48_flash_fwd_hdim192_128_bf16_paged_softcap_sm90_cu_f3e6f9ee_30664cuda3std6ranges3__45__cpo4swapE
	.align		8
        /*0040*/ 	.dword	_ZN84_INTERNAL_3aed1491_48_flash_fwd_hdim192_128_bf16_paged_softcap_sm90_cu_f3e6f9ee_30664cuda3std6ranges3__45__cpo9iter_moveE
	.align		8
        /*0048*/ 	.dword	_ZN84_INTERNAL_3aed1491_48_flash_fwd_hdim192_128_bf16_paged_softcap_sm90_cu_f3e6f9ee_30664cute7productE
	.align		8
        /*0050*/ 	.dword	_ZN84_INTERNAL_3aed1491_48_flash_fwd_hdim192_128_bf16_paged_softcap_sm90_cu_f3e6f9ee_30664cute1_E


//--------------------- .text._ZN7cutlass13device_kernelIN5flash11enable_sm90INS1_16FlashAttnFwdSm90INS1_25CollectiveMainloopFwdSm90ILi2EN4cute5tupleIJNS5_1CILi1EEES8_S8_EEENS6_IJNS7_ILi128EEENS7_ILi96EEENS7_ILi192EEEEEELi128ENS_10bfloat16_tEfNS_4arch4Sm90ELb0ELb0ELb1ELb0ELb1ELb0ELb0ELb1ELb1ELb1ELb0ELb0EEENS1_21CollectiveEpilogueFwdINS6_IJSA_SA_SB_EEES9_SE_SG_Li256ELb0ELb1ELb0ELb0EEENS1_29StaticPersistentTileSchedulerILb0EEEEEEEEEvNT_6ParamsE --------------------------
	.section	.text._ZN7cutlass13device_kernelIN5flash11enable_sm90INS1_16FlashAttnFwdSm90INS1_25CollectiveMainloopFwdSm90ILi2EN4cute5tupleIJNS5_1CILi1EEES8_S8_EEENS6_IJNS7_ILi128EEENS7_ILi96EEENS7_ILi192EEEEEELi128ENS_10bfloat16_tEfNS_4arch4Sm90ELb0ELb0ELb1ELb0ELb1ELb0ELb0ELb1ELb1ELb1ELb0ELb0EEENS1_21CollectiveEpilogueFwdINS6_IJSA_SA_SB_EEES9_SE_SG_Li256ELb0ELb1ELb0ELb0EEENS1_29StaticPersistentTileSchedulerILb0EEEEEEEEEvNT_6ParamsE,"ax",@progbits
	.align	128
.text._ZN7cutlass13device_kernelIN5flash11enable_sm90INS1_16FlashAttnFwdSm90INS1_25CollectiveMainloopFwdSm90ILi2EN4cute5tupleIJNS5_1CILi1EEES8_S8_EEENS6_IJNS7_ILi128EEENS7_ILi96EEENS7_ILi192EEEEEELi128ENS_10bfloat16_tEfNS_4arch4Sm90ELb0ELb0ELb1ELb0ELb1ELb0ELb0ELb1ELb1ELb1ELb0ELb0EEENS1_21CollectiveEpilogueFwdINS6_IJSA_SA_SB_EEES9_SE_SG_Li256ELb0ELb1ELb0ELb0EEENS1_29StaticPersistentTileSchedulerILb0EEEEEEEEEvNT_6ParamsE:
        .type           _ZN7cutlass13device_kernelIN5flash11enable_sm90INS1_16FlashAttnFwdSm90INS1_25CollectiveMainloopFwdSm90ILi2EN4cute5tupleIJNS5_1CILi1EEES8_S8_EEENS6_IJNS7_ILi128EEENS7_ILi96EEENS7_ILi192EEEEEELi128ENS_10bfloat16_tEfNS_4arch4Sm90ELb0ELb0ELb1ELb0ELb1ELb0ELb0ELb1ELb1ELb1ELb0ELb0EEENS1_21CollectiveEpilogueFwdINS6_IJSA_SA_SB_EEES9_SE_SG_Li256ELb0ELb1ELb0ELb0EEENS1_29StaticPersistentTileSchedulerILb0EEEEEEEEEvNT_6ParamsE,@function
        .size           _ZN7cutlass13device_kernelIN5flash11enable_sm90INS1_16FlashAttnFwdSm90INS1_25CollectiveMainloopFwdSm90ILi2EN4cute5tupleIJNS5_1CILi1EEES8_S8_EEENS6_IJNS7_ILi128EEENS7_ILi96EEENS7_ILi192EEEEEELi128ENS_10bfloat16_tEfNS_4arch4Sm90ELb0ELb0ELb1ELb0ELb1ELb0ELb0ELb1ELb1ELb1ELb0ELb0EEENS1_21CollectiveEpilogueFwdINS6_IJSA_SA_SB_EEES9_SE_SG_Li256ELb0ELb1ELb0ELb0EEENS1_29StaticPersistentTileSchedulerILb0EEEEEEEEEvNT_6ParamsE,(.L_x_9 - _ZN7cutlass13device_kernelIN5flash11enable_sm90INS1_16FlashAttnFwdSm90INS1_25CollectiveMainloopFwdSm90ILi2EN4cute5tupleIJNS5_1CILi1EEES8_S8_EEENS6_IJNS7_ILi128EEENS7_ILi96EEENS7_ILi192EEEEEELi128ENS_10bfloat16_tEfNS_4arch4Sm90ELb0ELb0ELb1ELb0ELb1ELb0ELb0ELb1ELb1ELb1ELb0ELb0EEENS1_21CollectiveEpilogueFwdINS6_IJSA_SA_SB_EEES9_SE_SG_Li256ELb0ELb1ELb0ELb0EEENS1_29StaticPersistentTileSchedulerILb0EEEEEEEEEvNT_6ParamsE)
        .other          _ZN7cutlass13device_kernelIN5flash11enable_sm90INS1_16FlashAttnFwdSm90INS1_25CollectiveMainloopFwdSm90ILi2EN4cute5tupleIJNS5_1CILi1EEES8_S8_EEENS6_IJNS7_ILi128EEENS7_ILi96EEENS7_ILi192EEEEEELi128ENS_10bfloat16_tEfNS_4arch4Sm90ELb0ELb0ELb1ELb0ELb1ELb0ELb0ELb1ELb1ELb1ELb0ELb0EEENS1_21CollectiveEpilogueFwdINS6_IJSA_SA_SB_EEES9_SE_SG_Li256ELb0ELb1ELb0ELb0EEENS1_29StaticPersistentTileSchedulerILb0EEEEEEEEEvNT_6ParamsE,@"STO_CUDA_ENTRY STV_DEFAULT"
_ZN7cutlass13device_kernelIN5flash11enable_sm90INS1_16FlashAttnFwdSm90INS1_25CollectiveMainloopFwdSm90ILi2EN4cute5tupleIJNS5_1CILi1EEES8_S8_EEENS6_IJNS7_ILi128EEENS7_ILi96EEENS7_ILi192EEEEEELi128ENS_10bfloat16_tEfNS_4arch4Sm90ELb0ELb0ELb1ELb0ELb1ELb0ELb0ELb1ELb1ELb1ELb0ELb0EEENS1_21CollectiveEpilogueFwdINS6_IJSA_SA_SB_EEES9_SE_SG_Li256ELb0ELb1ELb0ELb0EEENS1_29StaticPersistentTileSchedulerILb0EEEEEEEEEvNT_6ParamsE:
[----:B------:R-:W-:Y:S01]  /*0000*/  LDC R1, c[0x0][0x37c] ;  /* 0x0000df00ff017b82 */ /* 0x000fe20000000800 */
[----:B------:R-:W-:Y:S05]  /*0010*/  EXIT ;  /* 0x000000000000794d */ /* 0x000fea0003800000 */
.L_x_0:
[----:B------:R-:W-:-:S00]  /*0020*/  BRA `(.L_x_0) ;  /* 0xfffffffc00fc7947 */ /* 0x000fc0000383ffff */
[----:B------:R-:W-:-:S00]  /*0030*/  NOP ;  /* 0x0000000000007918 */ /* 0x000fc00000000000 */
        /* <DEDUP_REMOVED lines=12> */
.L_x_9:


//--------------------- .text._ZN7cutlass13device_kernelIN5flash11enable_sm90INS1_16FlashAttnFwdSm90INS1_25CollectiveMainloopFwdSm90ILi2EN4cute5tupleIJNS5_1CILi1EEES8_S8_EEENS6_IJNS7_ILi128EEENS7_ILi96EEENS7_ILi192EEEEEELi128ENS_10bfloat16_tEfNS_4arch4Sm90ELb0ELb0ELb1ELb1ELb1ELb0ELb0ELb1ELb1ELb1ELb0ELb0EEENS1_21CollectiveEpilogueFwdINS6_IJSA_SA_SB_EEES9_SE_SG_Li256ELb1ELb1ELb0ELb0EEENS1_36VarlenDynamicPersistentTileSchedulerILi128ELi96ELi256ELi128ELb0ELb1ELb1ELb0ELb1ELb1EEEEEEEEEvNT_6ParamsE --------------------------
	.section	.text._ZN7cutlass13device_kernelIN5flash11enable_sm90INS1_16FlashAttnFwdSm90INS1_25CollectiveMainloopFwdSm90ILi2EN4cute5tupleIJNS5_1CILi1EEES8_S8_EEENS6_IJNS7_ILi128EEENS7_ILi96EEENS7_ILi192EEEEEELi128ENS_10bfloat16_tEfNS_4arch4Sm90ELb0ELb0ELb1ELb1ELb1ELb0ELb0ELb1ELb1ELb1ELb0ELb0EEENS1_21CollectiveEpilogueFwdINS6_IJSA_SA_SB_EEES9_SE_SG_Li256ELb1ELb1ELb0ELb0EEENS1_36VarlenDynamicPersistentTileSchedulerILi128ELi96ELi256ELi128ELb0ELb1ELb1ELb0ELb1ELb1EEEEEEEEEvNT_6ParamsE,"ax",@progbits
	.align	128
.text._ZN7cutlass13device_kernelIN5flash11enable_sm90INS1_16FlashAttnFwdSm90INS1_25CollectiveMainloopFwdSm90ILi2EN4cute5tupleIJNS5_1CILi1EEES8_S8_EEENS6_IJNS7_ILi128EEENS7_ILi96EEENS7_ILi192EEEEEELi128ENS_10bfloat16_tEfNS_4arch4Sm90ELb0ELb0ELb1ELb1ELb1ELb0ELb0ELb1ELb1ELb1ELb0ELb0EEENS1_21CollectiveEpilogueFwdINS6_IJSA_SA_SB_EEES9_SE_SG_Li256ELb1ELb1ELb0ELb0EEENS1_36VarlenDynamicPersistentTileSchedulerILi128ELi96ELi256ELi128ELb0ELb1ELb1ELb0ELb1ELb1EEEEEEEEEvNT_6ParamsE:
        .type           _ZN7cutlass13device_kernelIN5flash11enable_sm90INS1_16FlashAttnFwdSm90INS1_25CollectiveMainloopFwdSm90ILi2EN4cute5tupleIJNS5_1CILi1EEES8_S8_EEENS6_IJNS7_ILi128EEENS7_ILi96EEENS7_ILi192EEEEEELi128ENS_10bfloat16_tEfNS_4arch4Sm90ELb0ELb0ELb1ELb1ELb1ELb0ELb0ELb1ELb1ELb1ELb0ELb0EEENS1_21CollectiveEpilogueFwdINS6_IJSA_SA_SB_EEES9_SE_SG_Li256ELb1ELb1ELb0ELb0EEENS1_36VarlenDynamicPersistentTileSchedulerILi128ELi96ELi256ELi128ELb0ELb1ELb1ELb0ELb1ELb1EEEEEEEEEvNT_6ParamsE,@function
        .size           _ZN7cutlass13device_kernelIN5flash11enable_sm90INS1_16FlashAttnFwdSm90INS1_25CollectiveMainloopFwdSm90ILi2EN4cute5tupleIJNS5_1CILi1EEES8_S8_EEENS6_IJNS7_ILi128EEENS7_ILi96EEENS7_ILi192EEEEEELi128ENS_10bfloat16_tEfNS_4arch4Sm90ELb0ELb0ELb1ELb1ELb1ELb0ELb0ELb1ELb1ELb1ELb0ELb0EEENS1_21CollectiveEpilogueFwdINS6_IJSA_SA_SB_EEES9_SE_SG_Li256ELb1ELb1ELb0ELb0EEENS1_36VarlenDynamicPersistentTileSchedulerILi128ELi96ELi256ELi128ELb0ELb1ELb1ELb0ELb1ELb1EEEEEEEEEvNT_6ParamsE,(.L_x_10 - _ZN7cutlass13device_kernelIN5flash11enable_sm90INS1_16FlashAttnFwdSm90INS1_25CollectiveMainloopFwdSm90ILi2EN4cute5tupleIJNS5_1CILi1EEES8_S8_EEENS6_IJNS7_ILi128EEENS7_ILi96EEENS7_ILi192EEEEEELi128ENS_10bfloat16_tEfNS_4arch4Sm90ELb0ELb0ELb1ELb1ELb1ELb0ELb0ELb1ELb1ELb1ELb0ELb0EEENS1_21CollectiveEpilogueFwdINS6_IJSA_SA_SB_EEES9_SE_SG_Li256ELb1ELb1ELb0ELb0EEENS1_36VarlenDynamicPersistentTileSchedulerILi128ELi96ELi256ELi128ELb0ELb1ELb1ELb0ELb1ELb1EEEEEEEEEvNT_6ParamsE)
        .other          _ZN7cutlass13device_kernelIN5flash11enable_sm90INS1_16FlashAttnFwdSm90INS1_25CollectiveMainloopFwdSm90ILi2EN4cute5tupleIJNS5_1CILi1EEES8_S8_EEENS6_IJNS7_ILi128EEENS7_ILi96EEENS7_ILi192EEEEEELi128ENS_10bfloat16_tEfNS_4arch4Sm90ELb0ELb0ELb1ELb1ELb1ELb0ELb0ELb1ELb1ELb1ELb0ELb0EEENS1_21CollectiveEpilogueFwdINS6_IJSA_SA_SB_EEES9_SE_SG_Li256ELb1ELb1ELb0ELb0EEENS1_36VarlenDynamicPersistentTileSchedulerILi128ELi96ELi256ELi128ELb0ELb1ELb1ELb0ELb1ELb1EEEEEEEEEvNT_6ParamsE,@"STO_CUDA_ENTRY STV_DEFAULT"
_ZN7cutlass13device_kernelIN5flash11enable_sm90INS1_16FlashAttnFwdSm90INS1_25CollectiveMainloopFwdSm90ILi2EN4cute5tupleIJNS5_1CILi1EEES8_S8_EEENS6_IJNS7_ILi128EEENS7_ILi96EEENS7_ILi192EEEEEELi128ENS_10bfloat16_tEfNS_4arch4Sm90ELb0ELb0ELb1ELb1ELb1ELb0ELb0ELb1ELb1ELb1ELb0ELb0EEENS1_21CollectiveEpilogueFwdINS6_IJSA_SA_SB_EEES9_SE_SG_Li256ELb1ELb1ELb0ELb0EEENS1_36VarlenDynamicPersistentTileSchedulerILi128ELi96ELi256ELi128ELb0ELb1ELb1ELb0ELb1ELb1EEEEEEEEEvNT_6ParamsE:
[----:B------:R-:W-:Y:S01]  /*0000*/  LDC R1, c[0x0][0x37c] ;  /* 0x0000df00ff017b82 */ /* 0x000fe20000000800 */
[----:B------:R-:W-:Y:S05]  /*0010*/  EXIT ;  /* 0x000000000000794d */ /* 0x000fea0003800000 */
.L_x_1:
        /* <DEDUP_REMOVED lines=14> */
.L_x_10:


//--------------------- .text._ZN7cutlass13device_kernelIN5flash11enable_sm90INS1_16FlashAttnFwdSm90INS1_25CollectiveMainloopFwdSm90ILi2EN4cute5tupleIJNS5_1CILi1EEES8_S8_EEENS6_IJNS7_ILi128EEENS7_ILi96EEENS7_ILi192EEEEEELi128ENS_10bfloat16_tEfNS_4arch4Sm90ELb0ELb0ELb1ELb1ELb1ELb1ELb0ELb1ELb1ELb1ELb0ELb0EEENS1_21CollectiveEpilogueFwdINS6_IJSA_SA_SB_EEES9_SE_SG_Li256ELb1ELb1ELb0ELb0EEENS1_36VarlenDynamicPersistentTileSchedulerILi128ELi96ELi256ELi128ELb0ELb1ELb1ELb0ELb1ELb1EEEEEEEEEvNT_6ParamsE --------------------------
	.section	.text._ZN7cutlass13device_kernelIN5flash11enable_sm90INS1_16FlashAttnFwdSm90INS1_25CollectiveMainloopFwdSm90ILi2EN4cute5tupleIJNS5_1CILi1EEES8_S8_EEENS6_IJNS7_ILi128EEENS7_ILi96EEENS7_ILi192EEEEEELi128ENS_10bfloat16_tEfNS_4arch4Sm90ELb0ELb0ELb1ELb1ELb1ELb1ELb0ELb1ELb1ELb1ELb0ELb0EEENS1_21CollectiveEpilogueFwdINS6_IJSA_SA_SB_EEES9_SE_SG_Li256ELb1ELb1ELb0ELb0EEENS1_36VarlenDynamicPersistentTileSchedulerILi128ELi96ELi256ELi128ELb0ELb1ELb1ELb0ELb1ELb1EEEEEEEEEvNT_6ParamsE,"ax",@progbits
	.align	128
.text._ZN7cutlass13device_kernelIN5flash11enable_sm90INS1_16FlashAttnFwdSm90INS1_25CollectiveMainloopFwdSm90ILi2EN4cute5tupleIJNS5_1CILi1EEES8_S8_EEENS6_IJNS7_ILi128EEENS7_ILi96EEENS7_ILi192EEEEEELi128ENS_10bfloat16_tEfNS_4arch4Sm90ELb0ELb0ELb1ELb1ELb1ELb1ELb0ELb1ELb1ELb1ELb0ELb0EEENS1_21CollectiveEpilogueFwdINS6_IJSA_SA_SB_EEES9_SE_SG_Li256ELb1ELb1ELb0ELb0EEENS1_36VarlenDynamicPersistentTileSchedulerILi128ELi96ELi256ELi128ELb0ELb1ELb1ELb0ELb1ELb1EEEEEEEEEvNT_6ParamsE:
        .type           _ZN7cutlass13device_kernelIN5flash11enable_sm90INS1_16FlashAttnFwdSm90INS1_25CollectiveMainloopFwdSm90ILi2EN4cute5tupleIJNS5_1CILi1EEES8_S8_EEENS6_IJNS7_ILi128EEENS7_ILi96EEENS7_ILi192EEEEEELi128ENS_10bfloat16_tEfNS_4arch4Sm90ELb0ELb0ELb1ELb1ELb1ELb1ELb0ELb1ELb1ELb1ELb0ELb0EEENS1_21CollectiveEpilogueFwdINS6_IJSA_SA_SB_EEES9_SE_SG_Li256ELb1ELb1ELb0ELb0EEENS1_36VarlenDynamicPersistentTileSchedulerILi128ELi96ELi256ELi128ELb0ELb1ELb1ELb0ELb1ELb1EEEEEEEEEvNT_6ParamsE,@function
        .size           _ZN7cutlass13device_kernelIN5flash11enable_sm90INS1_16FlashAttnFwdSm90INS1_25CollectiveMainloopFwdSm90ILi2EN4cute5tupleIJNS5_1CILi1EEES8_S8_EEENS6_IJNS7_ILi128EEENS7_ILi96EEENS7_ILi192EEEEEELi128ENS_10bfloat16_tEfNS_4arch4Sm90ELb0ELb0ELb1ELb1ELb1ELb1ELb0ELb1ELb1ELb1ELb0ELb0EEENS1_21CollectiveEpilogueFwdINS6_IJSA_SA_SB_EEES9_SE_SG_Li256ELb1ELb1ELb0ELb0EEENS1_36VarlenDynamicPersistentTileSchedulerILi128ELi96ELi256ELi128ELb0ELb1ELb1ELb0ELb1ELb1EEEEEEEEEvNT_6ParamsE,(.L_x_11 - _ZN7cutlass13device_kernelIN5flash11enable_sm90INS1_16FlashAttnFwdSm90INS1_25CollectiveMainloopFwdSm90ILi2EN4cute5tupleIJNS5_1CILi1EEES8_S8_EEENS6_IJNS7_ILi128EEENS7_ILi96EEENS7_ILi192EEEEEELi128ENS_10bfloat16_tEfNS_4arch4Sm90ELb0ELb0ELb1ELb1ELb1ELb1ELb0ELb1ELb1ELb1ELb0ELb0EEENS1_21CollectiveEpilogueFwdINS6_IJSA_SA_SB_EEES9_SE_SG_Li256ELb1ELb1ELb0ELb0EEENS1_36VarlenDynamicPersistentTileSchedulerILi128ELi96ELi256ELi128ELb0ELb1ELb1ELb0ELb1ELb1EEEEEEEEEvNT_6ParamsE)
        .other          _ZN7cutlass13device_kernelIN5flash11enable_sm90INS1_16FlashAttnFwdSm90INS1_25CollectiveMainloopFwdSm90ILi2EN4cute5tupleIJNS5_1CILi1EEES8_S8_EEENS6_IJNS7_ILi128EEENS7_ILi96EEENS7_ILi192EEEEEELi128ENS_10bfloat16_tEfNS_4arch4Sm90ELb0ELb0ELb1ELb1ELb1ELb1ELb0ELb1ELb1ELb1ELb0ELb0EEENS1_21CollectiveEpilogueFwdINS6_IJSA_SA_SB_EEES9_SE_SG_Li256ELb1ELb1ELb0ELb0EEENS1_36VarlenDynamicPersistentTileSchedulerILi128ELi96ELi256ELi128ELb0ELb1ELb1ELb0ELb1ELb1EEEEEEEEEvNT_6ParamsE,@"STO_CUDA_ENTRY STV_DEFAULT"
_ZN7cutlass13device_kernelIN5flash11enable_sm90INS1_16FlashAttnFwdSm90INS1_25CollectiveMainloopFwdSm90ILi2EN4cute5tupleIJNS5_1CILi1EEES8_S8_EEENS6_IJNS7_ILi128EEENS7_ILi96EEENS7_ILi192EEEEEELi128ENS_10bfloat16_tEfNS_4arch4Sm90ELb0ELb0ELb1ELb1ELb1ELb1ELb0ELb1ELb1ELb1ELb0ELb0EEENS1_21CollectiveEpilogueFwdINS6_IJSA_SA_SB_EEES9_SE_SG_Li256ELb1ELb1ELb0ELb0EEENS1_36VarlenDynamicPersistentTileSchedulerILi128ELi96ELi256ELi128ELb0ELb1ELb1ELb0ELb1ELb1EEEEEEEEEvNT_6ParamsE:
[----:B------:R-:W-:Y:S01]  /*0000*/  LDC R1, c[0x0][0x37c] ;  /* 0x0000df00ff017b82 */ /* 0x000fe20000000800 */
[----:B------:R-:W-:Y:S05]  /*0010*/  EXIT ;  /* 0x000000000000794d */ /* 0x000fea0003800000 */
.L_x_2:
        /* <DEDUP_REMOVED lines=14> */
.L_x_11:


//--------------------- .text._ZN7cutlass13device_kernelIN5flash11enable_sm90INS1_16FlashAttnFwdSm90INS1_25CollectiveMainloopFwdSm90ILi2EN4cute5tupleIJNS5_1CILi1EEES8_S8_EEENS6_IJNS7_ILi128EEENS7_ILi96EEENS7_ILi192EEEEEELi128ENS_10bfloat16_tEfNS_4arch4Sm90ELb0ELb1ELb1ELb0ELb1ELb0ELb0ELb1ELb1ELb1ELb0ELb0EEENS1_21CollectiveEpilogueFwdINS6_IJSA_SA_SB_EEES9_SE_SG_Li256ELb0ELb1ELb0ELb0EEENS1_30DynamicPersistentTileSchedulerILi256ELi128ELb0ELb1ELb1EEEEEEEEEvNT_6ParamsE --------------------------
	.section	.text._ZN7cutlass13device_kernelIN5flash11enable_sm90INS1_16FlashAttnFwdSm90INS1_25CollectiveMainloopFwdSm90ILi2EN4cute5tupleIJNS5_1CILi1EEES8_S8_EEENS6_IJNS7_ILi128EEENS7_ILi96EEENS7_ILi192EEEEEELi128ENS_10bfloat16_tEfNS_4arch4Sm90ELb0ELb1ELb1ELb0ELb1ELb0ELb0ELb1ELb1ELb1ELb0ELb0EEENS1_21CollectiveEpilogueFwdINS6_IJSA_SA_SB_EEES9_SE_SG_Li256ELb0ELb1ELb0ELb0EEENS1_30DynamicPersistentTileSchedulerILi256ELi128ELb0ELb1ELb1EEEEEEEEEvNT_6ParamsE,"ax",@progbits
	.align	128
.text._ZN7cutlass13device_kernelIN5flash11enable_sm90INS1_16FlashAttnFwdSm90INS1_25CollectiveMainloopFwdSm90ILi2EN4cute5tupleIJNS5_1CILi1EEES8_S8_EEENS6_IJNS7_ILi128EEENS7_ILi96EEENS7_ILi192EEEEEELi128ENS_10bfloat16_tEfNS_4arch4Sm90ELb0ELb1ELb1ELb0ELb1ELb0ELb0ELb1ELb1ELb1ELb0ELb0EEENS1_21CollectiveEpilogueFwdINS6_IJSA_SA_SB_EEES9_SE_SG_Li256ELb0ELb1ELb0ELb0EEENS1_30DynamicPersistentTileSchedulerILi256ELi128ELb0ELb1ELb1EEEEEEEEEvNT_6ParamsE:
        .type           _ZN7cutlass13device_kernelIN5flash11enable_sm90INS1_16FlashAttnFwdSm90INS1_25CollectiveMainloopFwdSm90ILi2EN4cute5tupleIJNS5_1CILi1EEES8_S8_EEENS6_IJNS7_ILi128EEENS7_ILi96EEENS7_ILi192EEEEEELi128ENS_10bfloat16_tEfNS_4arch4Sm90ELb0ELb1ELb1ELb0ELb1ELb0ELb0ELb1ELb1ELb1ELb0ELb0EEENS1_21CollectiveEpilogueFwdINS6_IJSA_SA_SB_EEES9_SE_SG_Li256ELb0ELb1ELb0ELb0EEENS1_30DynamicPersistentTileSchedulerILi256ELi128ELb0ELb1ELb1EEEEEEEEEvNT_6ParamsE,@function
        .size           _ZN7cutlass13device_kernelIN5flash11enable_sm90INS1_16FlashAttnFwdSm90INS1_25CollectiveMainloopFwdSm90ILi2EN4cute5tupleIJNS5_1CILi1EEES8_S8_EEENS6_IJNS7_ILi128EEENS7_ILi96EEENS7_ILi192EEEEEELi128ENS_10bfloat16_tEfNS_4arch4Sm90ELb0ELb1ELb1ELb0ELb1ELb0ELb0ELb1ELb1ELb1ELb0ELb0EEENS1_21CollectiveEpilogueFwdINS6_IJSA_SA_SB_EEES9_SE_SG_Li256ELb0ELb1ELb0ELb0EEENS1_30DynamicPersistentTileSchedulerILi256ELi128ELb0ELb1ELb1EEEEEEEEEvNT_6ParamsE,(.L_x_12 - _ZN7cutlass13device_kernelIN5flash11enable_sm90INS1_16FlashAttnFwdSm90INS1_25CollectiveMainloopFwdSm90ILi2EN4cute5tupleIJNS5_1CILi1EEES8_S8_EEENS6_IJNS7_ILi128EEENS7_ILi96EEENS7_ILi192EEEEEELi128ENS_10bfloat16_tEfNS_4arch4Sm90ELb0ELb1ELb1ELb0ELb1ELb0ELb0ELb1ELb1ELb1ELb0ELb0EEENS1_21CollectiveEpilogueFwdINS6_IJSA_SA_SB_EEES9_SE_SG_Li256ELb0ELb1ELb0ELb0EEENS1_30DynamicPersistentTileSchedulerILi256ELi128ELb0ELb1ELb1EEEEEEEEEvNT_6ParamsE)
        .other          _ZN7cutlass13device_kernelIN5flash11enable_sm90INS1_16FlashAttnFwdSm90INS1_25CollectiveMainloopFwdSm90ILi2EN4cute5tupleIJNS5_1CILi1EEES8_S8_EEENS6_IJNS7_ILi128EEENS7_ILi96EEENS7_ILi192EEEEEELi128ENS_10bfloat16_tEfNS_4arch4Sm90ELb0ELb1ELb1ELb0ELb1ELb0ELb0ELb1ELb1ELb1ELb0ELb0EEENS1_21CollectiveEpilogueFwdINS6_IJSA_SA_SB_EEES9_SE_SG_Li256ELb0ELb1ELb0ELb0EEENS1_30DynamicPersistentTileSchedulerILi256ELi128ELb0ELb1ELb1EEEEEEEEEvNT_6ParamsE,@"STO_CUDA_ENTRY STV_DEFAULT"
_ZN7cutlass13device_kernelIN5flash11enable_sm90INS1_16FlashAttnFwdSm90INS1_25CollectiveMainloopFwdSm90ILi2EN4cute5tupleIJNS5_1CILi1EEES8_S8_EEENS6_IJNS7_ILi128EEENS7_ILi96EEENS7_ILi192EEEEEELi128ENS_10bfloat16_tEfNS_4arch4Sm90ELb0ELb1ELb1ELb0ELb1ELb0ELb0ELb1ELb1ELb1ELb0ELb0EEENS1_21CollectiveEpilogueFwdINS6_IJSA_SA_SB_EEES9_SE_SG_Li256ELb0ELb1ELb0ELb0EEENS1_30DynamicPersistentTileSchedulerILi256ELi128ELb0ELb1ELb1EEEEEEEEEvNT_6ParamsE:
[----:B------:R-:W-:Y:S01]  /*0000*/  LDC R1, c[0x0][0x37c] ;  /* 0x0000df00ff017b82 */ /* 0x000fe20000000800 */
[----:B------:R-:W-:Y:S05]  /*0010*/  EXIT ;  /* 0x000000000000794d */ /* 0x000fea0003800000 */
.L_x_3:
        /* <DEDUP_REMOVED lines=14> */
.L_x_12:


//--------------------- .text._ZN7cutlass13device_kernelIN5flash11enable_sm90INS1_16FlashAttnFwdSm90INS1_25CollectiveMainloopFwdSm90ILi2EN4cute5tupleIJNS5_1CILi1EEES8_S8_EEENS6_IJNS7_ILi128EEENS7_ILi96EEENS7_ILi192EEEEEELi128ENS_10bfloat16_tEfNS_4arch4Sm90ELb0ELb1ELb1ELb1ELb1ELb0ELb0ELb1ELb1ELb1ELb0ELb0EEENS1_21CollectiveEpilogueFwdINS6_IJSA_SA_SB_EEES9_SE_SG_Li256ELb1ELb1ELb0ELb0EEENS1_36VarlenDynamicPersistentTileSchedulerILi128ELi96ELi256ELi128ELb0ELb1ELb1ELb1ELb0ELb1EEEEEEEEEvNT_6ParamsE --------------------------
	.section	.text._ZN7cutlass13device_kernelIN5flash11enable_sm90INS1_16FlashAttnFwdSm90INS1_25CollectiveMainloopFwdSm90ILi2EN4cute5tupleIJNS5_1CILi1EEES8_S8_EEENS6_IJNS7_ILi128EEENS7_ILi96EEENS7_ILi192EEEEEELi128ENS_10bfloat16_tEfNS_4arch4Sm90ELb0ELb1ELb1ELb1ELb1ELb0ELb0ELb1ELb1ELb1ELb0ELb0EEENS1_21CollectiveEpilogueFwdINS6_IJSA_SA_SB_EEES9_SE_SG_Li256ELb1ELb1ELb0ELb0EEENS1_36VarlenDynamicPersistentTileSchedulerILi128ELi96ELi256ELi128ELb0ELb1ELb1ELb1ELb0ELb1EEEEEEEEEvNT_6ParamsE,"ax",@progbits
	.align	128
.text._ZN7cutlass13device_kernelIN5flash11enable_sm90INS1_16FlashAttnFwdSm90INS1_25CollectiveMainloopFwdSm90ILi2EN4cute5tupleIJNS5_1CILi1EEES8_S8_EEENS6_IJNS7_ILi128EEENS7_ILi96EEENS7_ILi192EEEEEELi128ENS_10bfloat16_tEfNS_4arch4Sm90ELb0ELb1ELb1ELb1ELb1ELb0ELb0ELb1ELb1ELb1ELb0ELb0EEENS1_21CollectiveEpilogueFwdINS6_IJSA_SA_SB_EEES9_SE_SG_Li256ELb1ELb1ELb0ELb0EEENS1_36VarlenDynamicPersistentTileSchedulerILi128ELi96ELi256ELi128ELb0ELb1ELb1ELb1ELb0ELb1EEEEEEEEEvNT_6ParamsE:
        .type           _ZN7cutlass13device_kernelIN5flash11enable_sm90INS1_16FlashAttnFwdSm90INS1_25CollectiveMainloopFwdSm90ILi2EN4cute5tupleIJNS5_1CILi1EEES8_S8_EEENS6_IJNS7_ILi128EEENS7_ILi96EEENS7_ILi192EEEEEELi128ENS_10bfloat16_tEfNS_4arch4Sm90ELb0ELb1ELb1ELb1ELb1ELb0ELb0ELb1ELb1ELb1ELb0ELb0EEENS1_21CollectiveEpilogueFwdINS6_IJSA_SA_SB_EEES9_SE_SG_Li256ELb1ELb1ELb0ELb0EEENS1_36VarlenDynamicPersistentTileSchedulerILi128ELi96ELi256ELi128ELb0ELb1ELb1ELb1ELb0ELb1EEEEEEEEEvNT_6ParamsE,@function
        .size           _ZN7cutlass13device_kernelIN5flash11enable_sm90INS1_16FlashAttnFwdSm90INS1_25CollectiveMainloopFwdSm90ILi2EN4cute5tupleIJNS5_1CILi1EEES8_S8_EEENS6_IJNS7_ILi128EEENS7_ILi96EEENS7_ILi192EEEEEELi128ENS_10bfloat16_tEfNS_4arch4Sm90ELb0ELb1ELb1ELb1ELb1ELb0ELb0ELb1ELb1ELb1ELb0ELb0EEENS1_21CollectiveEpilogueFwdINS6_IJSA_SA_SB_EEES9_SE_SG_Li256ELb1ELb1ELb0ELb0EEENS1_36VarlenDynamicPersistentTileSchedulerILi128ELi96ELi256ELi128ELb0ELb1ELb1ELb1ELb0ELb1EEEEEEEEEvNT_6ParamsE,(.L_x_13 - _ZN7cutlass13device_kernelIN5flash11enable_sm90INS1_16FlashAttnFwdSm90INS1_25CollectiveMainloopFwdSm90ILi2EN4cute5tupleIJNS5_1CILi1EEES8_S8_EEENS6_IJNS7_ILi128EEENS7_ILi96EEENS7_ILi192EEEEEELi128ENS_10bfloat16_tEfNS_4arch4Sm90ELb0ELb1ELb1ELb1ELb1ELb0ELb0ELb1ELb1ELb1ELb0ELb0EEENS1_21CollectiveEpilogueFwdINS6_IJSA_SA_SB_EEES9_SE_SG_Li256ELb1ELb1ELb0ELb0EEENS1_36VarlenDynamicPersistentTileSchedulerILi128ELi96ELi256ELi128ELb0ELb1ELb1ELb1ELb0ELb1EEEEEEEEEvNT_6ParamsE)
        .other          _ZN7cutlass13device_kernelIN5flash11enable_sm90INS1_16FlashAttnFwdSm90INS1_25CollectiveMainloopFwdSm90ILi2EN4cute5tupleIJNS5_1CILi1EEES8_S8_EEENS6_IJNS7_ILi128EEENS7_ILi96EEENS7_ILi192EEEEEELi128ENS_10bfloat16_tEfNS_4arch4Sm90ELb0ELb1ELb1ELb1ELb1ELb0ELb0ELb1ELb1ELb1ELb0ELb0EEENS1_21CollectiveEpilogueFwdINS6_IJSA_SA_SB_EEES9_SE_SG_Li256ELb1ELb1ELb0ELb0EEENS1_36VarlenDynamicPersistentTileSchedulerILi128ELi96ELi256ELi128ELb0ELb1ELb1ELb1ELb0ELb1EEEEEEEEEvNT_6ParamsE,@"STO_CUDA_ENTRY STV_DEFAULT"
_ZN7cutlass13device_kernelIN5flash11enable_sm90INS1_16FlashAttnFwdSm90INS1_25CollectiveMainloopFwdSm90ILi2EN4cute5tupleIJNS5_1CILi1EEES8_S8_EEENS6_IJNS7_ILi128EEENS7_ILi96EEENS7_ILi192EEEEEELi128ENS_10bfloat16_tEfNS_4arch4Sm90ELb0ELb1ELb1ELb1ELb1ELb0ELb0ELb1ELb1ELb1ELb0ELb0EEENS1_21CollectiveEpilogueFwdINS6_IJSA_SA_SB_EEES9_SE_SG_Li256ELb1ELb1ELb0ELb0EEENS1_36VarlenDynamicPersistentTileSchedulerILi128ELi96ELi256ELi128ELb0ELb1ELb1ELb1ELb0ELb1EEEEEEEEEvNT_6ParamsE:
[----:B------:R-:W-:Y:S01]  /*0000*/  LDC R1, c[0x0][0x37c] ;  /* 0x0000df00ff017b82 */ /* 0x000fe20000000800 */
[----:B------:R-:W-:Y:S05]  /*0010*/  EXIT ;  /* 0x000000000000794d */ /* 0x000fea0003800000 */
.L_x_4:
        /* <DEDUP_REMOVED lines=14> */
.L_x_13:


//--------------------- .text._ZN7cutlass13device_kernelIN5flash11enable_sm90INS1_16FlashAttnFwdSm90INS1_25CollectiveMainloopFwdSm90ILi2EN4cute5tupleIJNS5_1CILi1EEES8_S8_EEENS6_IJNS7_ILi128EEENS7_ILi96EEENS7_ILi192EEEEEELi128ENS_10bfloat16_tEfNS_4arch4Sm90ELb0ELb1ELb1ELb1ELb1ELb1ELb0ELb1ELb1ELb1ELb0ELb0EEENS1_21CollectiveEpilogueFwdINS6_IJSA_SA_SB_EEES9_SE_SG_Li256ELb1ELb1ELb0ELb0EEENS1_36VarlenDynamicPersistentTileSchedulerILi128ELi96ELi256ELi128ELb0ELb1ELb1ELb1ELb0ELb1EEEEEEEEEvNT_6ParamsE --------------------------
	.section	.text._ZN7cutlass13device_kernelIN5flash11enable_sm90INS1_16FlashAttnFwdSm90INS1_25CollectiveMainloopFwdSm90ILi2EN4cute5tupleIJNS5_1CILi1EEES8_S8_EEENS6_IJNS7_ILi128EEENS7_ILi96EEENS7_ILi192EEEEEELi128ENS_10bfloat16_tEfNS_4arch4Sm90ELb0ELb1ELb1ELb1ELb1ELb1ELb0ELb1ELb1ELb1ELb0ELb0EEENS1_21CollectiveEpilogueFwdINS6_IJSA_SA_SB_EEES9_SE_SG_Li256ELb1ELb1ELb0ELb0EEENS1_36VarlenDynamicPersistentTileSchedulerILi128ELi96ELi256ELi128ELb0ELb1ELb1ELb1ELb0ELb1EEEEEEEEEvNT_6ParamsE,"ax",@progbits
	.align	128
.text._ZN7cutlass13device_kernelIN5flash11enable_sm90INS1_16FlashAttnFwdSm90INS1_25CollectiveMainloopFwdSm90ILi2EN4cute5tupleIJNS5_1CILi1EEES8_S8_EEENS6_IJNS7_ILi128EEENS7_ILi96EEENS7_ILi192EEEEEELi128ENS_10bfloat16_tEfNS_4arch4Sm90ELb0ELb1ELb1ELb1ELb1ELb1ELb0ELb1ELb1ELb1ELb0ELb0EEENS1_21CollectiveEpilogueFwdINS6_IJSA_SA_SB_EEES9_SE_SG_Li256ELb1ELb1ELb0ELb0EEENS1_36VarlenDynamicPersistentTileSchedulerILi128ELi96ELi256ELi128ELb0ELb1ELb1ELb1ELb0ELb1EEEEEEEEEvNT_6ParamsE:
        .type           _ZN7cutlass13device_kernelIN5flash11enable_sm90INS1_16FlashAttnFwdSm90INS1_25CollectiveMainloopFwdSm90ILi2EN4cute5tupleIJNS5_1CILi1EEES8_S8_EEENS6_IJNS7_ILi128EEENS7_ILi96EEENS7_ILi192EEEEEELi128ENS_10bfloat16_tEfNS_4arch4Sm90ELb0ELb1ELb1ELb1ELb1ELb1ELb0ELb1ELb1ELb1ELb0ELb0EEENS1_21CollectiveEpilogueFwdINS6_IJSA_SA_SB_EEES9_SE_SG_Li256ELb1ELb1ELb0ELb0EEENS1_36VarlenDynamicPersistentTileSchedulerILi128ELi96ELi256ELi128ELb0ELb1ELb1ELb1ELb0ELb1EEEEEEEEEvNT_6ParamsE,@function
        .size           _ZN7cutlass13device_kernelIN5flash11enable_sm90INS1_16FlashAttnFwdSm90INS1_25CollectiveMainloopFwdSm90ILi2EN4cute5tupleIJNS5_1CILi1EEES8_S8_EEENS6_IJNS7_ILi128EEENS7_ILi96EEENS7_ILi192EEEEEELi128ENS_10bfloat16_tEfNS_4arch4Sm90ELb0ELb1ELb1ELb1ELb1ELb1ELb0ELb1ELb1ELb1ELb0ELb0EEENS1_21CollectiveEpilogueFwdINS6_IJSA_SA_SB_EEES9_SE_SG_Li256ELb1ELb1ELb0ELb0EEENS1_36VarlenDynamicPersistentTileSchedulerILi128ELi96ELi256ELi128ELb0ELb1ELb1ELb1ELb0ELb1EEEEEEEEEvNT_6ParamsE,(.L_x_14 - _ZN7cutlass13device_kernelIN5flash11enable_sm90INS1_16FlashAttnFwdSm90INS1_25CollectiveMainloopFwdSm90ILi2EN4cute5tupleIJNS5_1CILi1EEES8_S8_EEENS6_IJNS7_ILi128EEENS7_ILi96EEENS7_ILi192EEEEEELi128ENS_10bfloat16_tEfNS_4arch4Sm90ELb0ELb1ELb1ELb1ELb1ELb1ELb0ELb1ELb1ELb1ELb0ELb0EEENS1_21CollectiveEpilogueFwdINS6_IJSA_SA_SB_EEES9_SE_SG_Li256ELb1ELb1ELb0ELb0EEENS1_36VarlenDynamicPersistentTileSchedulerILi128ELi96ELi256ELi128ELb0ELb1ELb1ELb1ELb0ELb1EEEEEEEEEvNT_6ParamsE)
        .other          _ZN7cutlass13device_kernelIN5flash11enable_sm90INS1_16FlashAttnFwdSm90INS1_25CollectiveMainloopFwdSm90ILi2EN4cute5tupleIJNS5_1CILi1EEES8_S8_EEENS6_IJNS7_ILi128EEENS7_ILi96EEENS7_ILi192EEEEEELi128ENS_10bfloat16_tEfNS_4arch4Sm90ELb0ELb1ELb1ELb1ELb1ELb1ELb0ELb1ELb1ELb1ELb0ELb0EEENS1_21CollectiveEpilogueFwdINS6_IJSA_SA_SB_EEES9_SE_SG_Li256ELb1ELb1ELb0ELb0EEENS1_36VarlenDynamicPersistentTileSchedulerILi128ELi96ELi256ELi128ELb0ELb1ELb1ELb1ELb0ELb1EEEEEEEEEvNT_6ParamsE,@"STO_CUDA_ENTRY STV_DEFAULT"
_ZN7cutlass13device_kernelIN5flash11enable_sm90INS1_16FlashAttnFwdSm90INS1_25CollectiveMainloopFwdSm90ILi2EN4cute5tupleIJNS5_1CILi1EEES8_S8_EEENS6_IJNS7_ILi128EEENS7_ILi96EEENS7_ILi192EEEEEELi128ENS_10bfloat16_tEfNS_4arch4Sm90ELb0ELb1ELb1ELb1ELb1ELb1ELb0ELb1ELb1ELb1ELb0ELb0EEENS1_21CollectiveEpilogueFwdINS6_IJSA_SA_SB_EEES9_SE_SG_Li256ELb1ELb1ELb0ELb0EEENS1_36VarlenDynamicPersistentTileSchedulerILi128ELi96ELi256ELi128ELb0ELb1ELb1ELb1ELb0ELb1EEEEEEEEEvNT_6ParamsE:
[----:B------:R-:W-:Y:S01]  /*0000*/  LDC R1, c[0x0][0x37c] ;  /* 0x0000df00ff017b82 */ /* 0x000fe20000000800 */
[----:B------:R-:W-:Y:S05]  /*0010*/  EXIT ;  /* 0x000000000000794d */ /* 0x000fea0003800000 */
.L_x_5:
        /* <DEDUP_REMOVED lines=14> */
.L_x_14:


//--------------------- .text._ZN7cutlass13device_kernelIN5flash11enable_sm90INS1_16FlashAttnFwdSm90INS1_25CollectiveMainloopFwdSm90ILi2EN4cute5tupleIJNS5_1CILi1EEES8_S8_EEENS6_IJNS7_ILi128EEENS7_ILi96EEENS7_ILi192EEEEEELi128ENS_10bfloat16_tEfNS_4arch4Sm90ELb1ELb0ELb1ELb0ELb1ELb0ELb0ELb1ELb1ELb1ELb0ELb0EEENS1_21CollectiveEpilogueFwdINS6_IJSA_SA_SB_EEES9_SE_SG_Li256ELb0ELb1ELb0ELb0EEENS1_30DynamicPersistentTileSchedulerILi256ELi128ELb0ELb1ELb1EEEEEEEEEvNT_6ParamsE --------------------------
	.section	.text._ZN7cutlass13device_kernelIN5flash11enable_sm90INS1_16FlashAttnFwdSm90INS1_25CollectiveMainloopFwdSm90ILi2EN4cute5tupleIJNS5_1CILi1EEES8_S8_EEENS6_IJNS7_ILi128EEENS7_ILi96EEENS7_ILi192EEEEEELi128ENS_10bfloat16_tEfNS_4arch4Sm90ELb1ELb0ELb1ELb0ELb1ELb0ELb0ELb1ELb1ELb1ELb0ELb0EEENS1_21CollectiveEpilogueFwdINS6_IJSA_SA_SB_EEES9_SE_SG_Li256ELb0ELb1ELb0ELb0EEENS1_30DynamicPersistentTileSchedulerILi256ELi128ELb0ELb1ELb1EEEEEEEEEvNT_6ParamsE,"ax",@progbits
	.align	128
.text._ZN7cutlass13device_kernelIN5flash11enable_sm90INS1_16FlashAttnFwdSm90INS1_25CollectiveMainloopFwdSm90ILi2EN4cute5tupleIJNS5_1CILi1EEES8_S8_EEENS6_IJNS7_ILi128EEENS7_ILi96EEENS7_ILi192EEEEEELi128ENS_10bfloat16_tEfNS_4arch4Sm90ELb1ELb0ELb1ELb0ELb1ELb0ELb0ELb1ELb1ELb1ELb0ELb0EEENS1_21CollectiveEpilogueFwdINS6_IJSA_SA_SB_EEES9_SE_SG_Li256ELb0ELb1ELb0ELb0EEENS1_30DynamicPersistentTileSchedulerILi256ELi128ELb0ELb1ELb1EEEEEEEEEvNT_6ParamsE:
        .type           _ZN7cutlass13device_kernelIN5flash11enable_sm90INS1_16FlashAttnFwdSm90INS1_25CollectiveMainloopFwdSm90ILi2EN4cute5tupleIJNS5_1CILi1EEES8_S8_EEENS6_IJNS7_ILi128EEENS7_ILi96EEENS7_ILi192EEEEEELi128ENS_10bfloat16_tEfNS_4arch4Sm90ELb1ELb0ELb1ELb0ELb1ELb0ELb0ELb1ELb1ELb1ELb0ELb0EEENS1_21CollectiveEpilogueFwdINS6_IJSA_SA_SB_EEES9_SE_SG_Li256ELb0ELb1ELb0ELb0EEENS1_30DynamicPersistentTileSchedulerILi256ELi128ELb0ELb1ELb1EEEEEEEEEvNT_6ParamsE,@function
        .size           _ZN7cutlass13device_kernelIN5flash11enable_sm90INS1_16FlashAttnFwdSm90INS1_25CollectiveMainloopFwdSm90ILi2EN4cute5tupleIJNS5_1CILi1EEES8_S8_EEENS6_IJNS7_ILi128EEENS7_ILi96EEENS7_ILi192EEEEEELi128ENS_10bfloat16_tEfNS_4arch4Sm90ELb1ELb0ELb1ELb0ELb1ELb0ELb0ELb1ELb1ELb1ELb0ELb0EEENS1_21CollectiveEpilogueFwdINS6_IJSA_SA_SB_EEES9_SE_SG_Li256ELb0ELb1ELb0ELb0EEENS1_30DynamicPersistentTileSchedulerILi256ELi128ELb0ELb1ELb1EEEEEEEEEvNT_6ParamsE,(.L_x_15 - _ZN7cutlass13device_kernelIN5flash11enable_sm90INS1_16FlashAttnFwdSm90INS1_25CollectiveMainloopFwdSm90ILi2EN4cute5tupleIJNS5_1CILi1EEES8_S8_EEENS6_IJNS7_ILi128EEENS7_ILi96EEENS7_ILi192EEEEEELi128ENS_10bfloat16_tEfNS_4arch4Sm90ELb1ELb0ELb1ELb0ELb1ELb0ELb0ELb1ELb1ELb1ELb0ELb0EEENS1_21CollectiveEpilogueFwdINS6_IJSA_SA_SB_EEES9_SE_SG_Li256ELb0ELb1ELb0ELb0EEENS1_30DynamicPersistentTileSchedulerILi256ELi128ELb0ELb1ELb1EEEEEEEEEvNT_6ParamsE)
        .other          _ZN7cutlass13device_kernelIN5flash11enable_sm90INS1_16FlashAttnFwdSm90INS1_25CollectiveMainloopFwdSm90ILi2EN4cute5tupleIJNS5_1CILi1EEES8_S8_EEENS6_IJNS7_ILi128EEENS7_ILi96EEENS7_ILi192EEEEEELi128ENS_10bfloat16_tEfNS_4arch4Sm90ELb1ELb0ELb1ELb0ELb1ELb0ELb0ELb1ELb1ELb1ELb0ELb0EEENS1_21CollectiveEpilogueFwdINS6_IJSA_SA_SB_EEES9_SE_SG_Li256ELb0ELb1ELb0ELb0EEENS1_30DynamicPersistentTileSchedulerILi256ELi128ELb0ELb1ELb1EEEEEEEEEvNT_6ParamsE,@"STO_CUDA_ENTRY STV_DEFAULT"
_ZN7cutlass13device_kernelIN5flash11enable_sm90INS1_16FlashAttnFwdSm90INS1_25CollectiveMainloopFwdSm90ILi2EN4cute5tupleIJNS5_1CILi1EEES8_S8_EEENS6_IJNS7_ILi128EEENS7_ILi96EEENS7_ILi192EEEEEELi128ENS_10bfloat16_tEfNS_4arch4Sm90ELb1ELb0ELb1ELb0ELb1ELb0ELb0ELb1ELb1ELb1ELb0ELb0EEENS1_21CollectiveEpilogueFwdINS6_IJSA_SA_SB_EEES9_SE_SG_Li256ELb0ELb1ELb0ELb0EEENS1_30DynamicPersistentTileSchedulerILi256ELi128ELb0ELb1ELb1EEEEEEEEEvNT_6ParamsE:
[----:B------:R-:W-:Y:S01]  /*0000*/  LDC R1, c[0x0][0x37c] ;  /* 0x0000df00ff017b82 */ /* 0x000fe20000000800 */
[----:B------:R-:W-:Y:S05]  /*0010*/  EXIT ;  /* 0x000000000000794d */ /* 0x000fea0003800000 */
.L_x_6:
        /* <DEDUP_REMOVED lines=14> */
.L_x_15:


//--------------------- .text._ZN7cutlass13device_kernelIN5flash11enable_sm90INS1_16FlashAttnFwdSm90INS1_25CollectiveMainloopFwdSm90ILi2EN4cute5tupleIJNS5_1CILi1EEES8_S8_EEENS6_IJNS7_ILi128EEENS7_ILi96EEENS7_ILi192EEEEEELi128ENS_10bfloat16_tEfNS_4arch4Sm90ELb1ELb0ELb1ELb1ELb1ELb0ELb0ELb1ELb1ELb1ELb0ELb0EEENS1_21CollectiveEpilogueFwdINS6_IJSA_SA_SB_EEES9_SE_SG_Li256ELb1ELb1ELb0ELb0EEENS1_36VarlenDynamicPersistentTileSchedulerILi128ELi96ELi256ELi128ELb0ELb1ELb1ELb1ELb1ELb1EEEEEEEEEvNT_6ParamsE --------------------------
	.section	.text._ZN7cutlass13device_kernelIN5flash11enable_sm90INS1_16FlashAttnFwdSm90INS1_25CollectiveMainloopFwdSm90ILi2EN4cute5tupleIJNS5_1CILi1EEES8_S8_EEENS6_IJNS7_ILi128EEENS7_ILi96EEENS7_ILi192EEEEEELi128ENS_10bfloat16_tEfNS_4arch4Sm90ELb1ELb0ELb1ELb1ELb1ELb0ELb0ELb1ELb1ELb1ELb0ELb0EEENS1_21CollectiveEpilogueFwdINS6_IJSA_SA_SB_EEES9_SE_SG_Li256ELb1ELb1ELb0ELb0EEENS1_36VarlenDynamicPersistentTileSchedulerILi128ELi96ELi256ELi128ELb0ELb1ELb1ELb1ELb1ELb1EEEEEEEEEvNT_6ParamsE,"ax",@progbits
	.align	128
.text._ZN7cutlass13device_kernelIN5flash11enable_sm90INS1_16FlashAttnFwdSm90INS1_25CollectiveMainloopFwdSm90ILi2EN4cute5tupleIJNS5_1CILi1EEES8_S8_EEENS6_IJNS7_ILi128EEENS7_ILi96EEENS7_ILi192EEEEEELi128ENS_10bfloat16_tEfNS_4arch4Sm90ELb1ELb0ELb1ELb1ELb1ELb0ELb0ELb1ELb1ELb1ELb0ELb0EEENS1_21CollectiveEpilogueFwdINS6_IJSA_SA_SB_EEES9_SE_SG_Li256ELb1ELb1ELb0ELb0EEENS1_36VarlenDynamicPersistentTileSchedulerILi128ELi96ELi256ELi128ELb0ELb1ELb1ELb1ELb1ELb1EEEEEEEEEvNT_6ParamsE:
        .type           _ZN7cutlass13device_kernelIN5flash11enable_sm90INS1_16FlashAttnFwdSm90INS1_25CollectiveMainloopFwdSm90ILi2EN4cute5tupleIJNS5_1CILi1EEES8_S8_EEENS6_IJNS7_ILi128EEENS7_ILi96EEENS7_ILi192EEEEEELi128ENS_10bfloat16_tEfNS_4arch4Sm90ELb1ELb0ELb1ELb1ELb1ELb0ELb0ELb1ELb1ELb1ELb0ELb0EEENS1_21CollectiveEpilogueFwdINS6_IJSA_SA_SB_EEES9_SE_SG_Li256ELb1ELb1ELb0ELb0EEENS1_36VarlenDynamicPersistentTileSchedulerILi128ELi96ELi256ELi128ELb0ELb1ELb1ELb1ELb1ELb1EEEEEEEEEvNT_6ParamsE,@function
        .size           _ZN7cutlass13device_kernelIN5flash11enable_sm90INS1_16FlashAttnFwdSm90INS1_25CollectiveMainloopFwdSm90ILi2EN4cute5tupleIJNS5_1CILi1EEES8_S8_EEENS6_IJNS7_ILi128EEENS7_ILi96EEENS7_ILi192EEEEEELi128ENS_10bfloat16_tEfNS_4arch4Sm90ELb1ELb0ELb1ELb1ELb1ELb0ELb0ELb1ELb1ELb1ELb0ELb0EEENS1_21CollectiveEpilogueFwdINS6_IJSA_SA_SB_EEES9_SE_SG_Li256ELb1ELb1ELb0ELb0EEENS1_36VarlenDynamicPersistentTileSchedulerILi128ELi96ELi256ELi128ELb0ELb1ELb1ELb1ELb1ELb1EEEEEEEEEvNT_6ParamsE,(.L_x_16 - _ZN7cutlass13device_kernelIN5flash11enable_sm90INS1_16FlashAttnFwdSm90INS1_25CollectiveMainloopFwdSm90ILi2EN4cute5tupleIJNS5_1CILi1EEES8_S8_EEENS6_IJNS7_ILi128EEENS7_ILi96EEENS7_ILi192EEEEEELi128ENS_10bfloat16_tEfNS_4arch4Sm90ELb1ELb0ELb1ELb1ELb1ELb0ELb0ELb1ELb1ELb1ELb0ELb0EEENS1_21CollectiveEpilogueFwdINS6_IJSA_SA_SB_EEES9_SE_SG_Li256ELb1ELb1ELb0ELb0EEENS1_36VarlenDynamicPersistentTileSchedulerILi128ELi96ELi256ELi128ELb0ELb1ELb1ELb1ELb1ELb1EEEEEEEEEvNT_6ParamsE)
        .other          _ZN7cutlass13device_kernelIN5flash11enable_sm90INS1_16FlashAttnFwdSm90INS1_25CollectiveMainloopFwdSm90ILi2EN4cute5tupleIJNS5_1CILi1EEES8_S8_EEENS6_IJNS7_ILi128EEENS7_ILi96EEENS7_ILi192EEEEEELi128ENS_10bfloat16_tEfNS_4arch4Sm90ELb1ELb0ELb1ELb1ELb1ELb0ELb0ELb1ELb1ELb1ELb0ELb0EEENS1_21CollectiveEpilogueFwdINS6_IJSA_SA_SB_EEES9_SE_SG_Li256ELb1ELb1ELb0ELb0EEENS1_36VarlenDynamicPersistentTileSchedulerILi128ELi96ELi256ELi128ELb0ELb1ELb1ELb1ELb1ELb1EEEEEEEEEvNT_6ParamsE,@"STO_CUDA_ENTRY STV_DEFAULT"
_ZN7cutlass13device_kernelIN5flash11enable_sm90INS1_16FlashAttnFwdSm90INS1_25CollectiveMainloopFwdSm90ILi2EN4cute5tupleIJNS5_1CILi1EEES8_S8_EEENS6_IJNS7_ILi128EEENS7_ILi96EEENS7_ILi192EEEEEELi128ENS_10bfloat16_tEfNS_4arch4Sm90ELb1ELb0ELb1ELb1ELb1ELb0ELb0ELb1ELb1ELb1ELb0ELb0EEENS1_21CollectiveEpilogueFwdINS6_IJSA_SA_SB_EEES9_SE_SG_Li256ELb1ELb1ELb0ELb0EEENS1_36VarlenDynamicPersistentTileSchedulerILi128ELi96ELi256ELi128ELb0ELb1ELb1ELb1ELb1ELb1EEEEEEEEEvNT_6ParamsE:
[----:B------:R-:W-:Y:S01]  /*0000*/  LDC R1, c[0x0][0x37c] ;  /* 0x0000df00ff017b82 */ /* 0x000fe20000000800 */
[----:B------:R-:W-:Y:S05]  /*0010*/  EXIT ;  /* 0x000000000000794d */ /* 0x000fea0003800000 */
.L_x_7:
        /* <DEDUP_REMOVED lines=14> */
.L_x_16:


//--------------------- .text._ZN7cutlass13device_kernelIN5flash11enable_sm90INS1_16FlashAttnFwdSm90INS1_25CollectiveMainloopFwdSm90ILi2EN4cute5tupleIJNS5_1CILi1EEES8_S8_EEENS6_IJNS7_ILi128EEENS7_ILi96EEENS7_ILi192EEEEEELi128ENS_10bfloat16_tEfNS_4arch4Sm90ELb1ELb0ELb1ELb1ELb1ELb1ELb0ELb1ELb1ELb1ELb0ELb0EEENS1_21CollectiveEpilogueFwdINS6_IJSA_SA_SB_EEES9_SE_SG_Li256ELb1ELb1ELb0ELb0EEENS1_36VarlenDynamicPersistentTileSchedulerILi128ELi96ELi256ELi128ELb0ELb1ELb1ELb1ELb1ELb1EEEEEEEEEvNT_6ParamsE --------------------------
	.section	.text._ZN7cutlass13device_kernelIN5flash11enable_sm90INS1_16FlashAttnFwdSm90INS1_25CollectiveMainloopFwdSm90ILi2EN4cute5tupleIJNS5_1CILi1EEES8_S8_EEENS6_IJNS7_ILi128EEENS7_ILi96EEENS7_ILi192EEEEEELi128ENS_10bfloat16_tEfNS_4arch4Sm90ELb1ELb0ELb1ELb1ELb1ELb1ELb0ELb1ELb1ELb1ELb0ELb0EEENS1_21CollectiveEpilogueFwdINS6_IJSA_SA_SB_EEES9_SE_SG_Li256ELb1ELb1ELb0ELb0EEENS1_36VarlenDynamicPersistentTileSchedulerILi128ELi96ELi256ELi128ELb0ELb1ELb1ELb1ELb1ELb1EEEEEEEEEvNT_6ParamsE,"ax",@progbits
	.align	128
.text._ZN7cutlass13device_kernelIN5flash11enable_sm90INS1_16FlashAttnFwdSm90INS1_25CollectiveMainloopFwdSm90ILi2EN4cute5tupleIJNS5_1CILi1EEES8_S8_EEENS6_IJNS7_ILi128EEENS7_ILi96EEENS7_ILi192EEEEEELi128ENS_10bfloat16_tEfNS_4arch4Sm90ELb1ELb0ELb1ELb1ELb1ELb1ELb0ELb1ELb1ELb1ELb0ELb0EEENS1_21CollectiveEpilogueFwdINS6_IJSA_SA_SB_EEES9_SE_SG_Li256ELb1ELb1ELb0ELb0EEENS1_36VarlenDynamicPersistentTileSchedulerILi128ELi96ELi256ELi128ELb0ELb1ELb1ELb1ELb1ELb1EEEEEEEEEvNT_6ParamsE:
        .type           _ZN7cutlass13device_kernelIN5flash11enable_sm90INS1_16FlashAttnFwdSm90INS1_25CollectiveMainloopFwdSm90ILi2EN4cute5tupleIJNS5_1CILi1EEES8_S8_EEENS6_IJNS7_ILi128EEENS7_ILi96EEENS7_ILi192EEEEEELi128ENS_10bfloat16_tEfNS_4arch4Sm90ELb1ELb0ELb1ELb1ELb1ELb1ELb0ELb1ELb1ELb1ELb0ELb0EEENS1_21CollectiveEpilogueFwdINS6_IJSA_SA_SB_EEES9_SE_SG_Li256ELb1ELb1ELb0ELb0EEENS1_36VarlenDynamicPersistentTileSchedulerILi128ELi96ELi256ELi128ELb0ELb1ELb1ELb1ELb1ELb1EEEEEEEEEvNT_6ParamsE,@function
        .size           _ZN7cutlass13device_kernelIN5flash11enable_sm90INS1_16FlashAttnFwdSm90INS1_25CollectiveMainloopFwdSm90ILi2EN4cute5tupleIJNS5_1CILi1EEES8_S8_EEENS6_IJNS7_ILi128EEENS7_ILi96EEENS7_ILi192EEEEEELi128ENS_10bfloat16_tEfNS_4arch4Sm90ELb1ELb0ELb1ELb1ELb1ELb1ELb0ELb1ELb1ELb1ELb0ELb0EEENS1_21CollectiveEpilogueFwdINS6_IJSA_SA_SB_EEES9_SE_SG_Li256ELb1ELb1ELb0ELb0EEENS1_36VarlenDynamicPersistentTileSchedulerILi128ELi96ELi256ELi128ELb0ELb1ELb1ELb1ELb1ELb1EEEEEEEEEvNT_6ParamsE,(.L_x_17 - _ZN7cutlass13device_kernelIN5flash11enable_sm90INS1_16FlashAttnFwdSm90INS1_25CollectiveMainloopFwdSm90ILi2EN4cute5tupleIJNS5_1CILi1EEES8_S8_EEENS6_IJNS7_ILi128EEENS7_ILi96EEENS7_ILi192EEEEEELi128ENS_10bfloat16_tEfNS_4arch4Sm90ELb1ELb0ELb1ELb1ELb1ELb1ELb0ELb1ELb1ELb1ELb0ELb0EEENS1_21CollectiveEpilogueFwdINS6_IJSA_SA_SB_EEES9_SE_SG_Li256ELb1ELb1ELb0ELb0EEENS1_36VarlenDynamicPersistentTileSchedulerILi128ELi96ELi256ELi128ELb0ELb1ELb1ELb1ELb1ELb1EEEEEEEEEvNT_6ParamsE)
        .other          _ZN7cutlass13device_kernelIN5flash11enable_sm90INS1_16FlashAttnFwdSm90INS1_25CollectiveMainloopFwdSm90ILi2EN4cute5tupleIJNS5_1CILi1EEES8_S8_EEENS6_IJNS7_ILi128EEENS7_ILi96EEENS7_ILi192EEEEEELi128ENS_10bfloat16_tEfNS_4arch4Sm90ELb1ELb0ELb1ELb1ELb1ELb1ELb0ELb1ELb1ELb1ELb0ELb0EEENS1_21CollectiveEpilogueFwdINS6_IJSA_SA_SB_EEES9_SE_SG_Li256ELb1ELb1ELb0ELb0EEENS1_36VarlenDynamicPersistentTileSchedulerILi128ELi96ELi256ELi128ELb0ELb1ELb1ELb1ELb1ELb1EEEEEEEEEvNT_6ParamsE,@"STO_CUDA_ENTRY STV_DEFAULT"
_ZN7cutlass13device_kernelIN5flash11enable_sm90INS1_16FlashAttnFwdSm90INS1_25CollectiveMainloopFwdSm90ILi2EN4cute5tupleIJNS5_1CILi1EEES8_S8_EEENS6_IJNS7_ILi128EEENS7_ILi96EEENS7_ILi192EEEEEELi128ENS_10bfloat16_tEfNS_4arch4Sm90ELb1ELb0ELb1ELb1ELb1ELb1ELb0ELb1ELb1ELb1ELb0ELb0EEENS1_21CollectiveEpilogueFwdINS6_IJSA_SA_SB_EEES9_SE_SG_Li256ELb1ELb1ELb0ELb0EEENS1_36VarlenDynamicPersistentTileSchedulerILi128ELi96ELi256ELi128ELb0ELb1ELb1ELb1ELb1ELb1EEEEEEEEEvNT_6ParamsE:
[----:B------:R-:W-:Y:S01]  /*0000*/  LDC R1, c[0x0][0x37c] ;  /* 0x0000df00ff017b82 */ /* 0x000fe20000000800 */
[----:B------:R-:W-:Y:S05]  /*0010*/  EXIT ;  /* 0x000000000000794d */ /* 0x000fea0003800000 */
.L_x_8:
        /* <DEDUP_REMOVED lines=14> */
.L_x_17:


//--------------------- .nv.shared.reserved.0     --------------------------
	.section	.nv.shared.reserved.0,"aw",@nobits
	.weak		__nv_reservedSMEM_offset_0_alias
	.size		__nv_reservedSMEM_offset_0_alias, 0, 64
	.other		__nv_reservedSMEM_offset_0_alias,@"STO_CUDA_RESERVED_SHARED STV_DEFAULT"
__nv_reservedSMEM_offset_0_alias:
	.zero		0
	.zero		64


//--------------------- .nv.global                --------------------------
	.section	.nv.global,"aw",@nobits
.nv.global:
	.type		_ZN84_INTERNAL_3aed1491_48_flash_fwd_hdim192_128_bf16_paged_softcap_sm90_cu_f3e6f9ee_30664cute1_E,@object
	.size		_ZN84_INTERNAL_3aed1491_48_flash_fwd_hdim192_128_bf16_paged_softcap_sm90_cu_f3e6f9ee_30664cute1_E,(_ZN84_INTERNAL_3aed1491_48_flash_fwd_hdim192_128_bf16_paged_softcap_sm90_cu_f3e6f9ee_30664cuda3std3__45__cpo6cbeginE - _ZN84_INTERNAL_3aed1491_48_flash_fwd_hdim192_128_bf16_paged_softcap_sm90_cu_f3e6f9ee_30664cute1_E)
_ZN84_INTERNAL_3aed1491_48_flash_fwd_hdim192_128_bf16_paged_softcap_sm90_cu_f3e6f9ee_30664cute1_E:
	.zero		1
	.type		_ZN84_INTERNAL_3aed1491_48_flash_fwd_hdim192_128_bf16_paged_softcap_sm90_cu_f3e6f9ee_30664cuda3std3__45__cpo6cbeginE,@object
	.size		_ZN84_INTERNAL_3aed1491_48_flash_fwd_hdim192_128_bf16_paged_softcap_sm90_cu_f3e6f9ee_30664cuda3std3__45__cpo6cbeginE,(_ZN84_INTERNAL_3aed1491_48_flash_fwd_hdim192_128_bf16_paged_softcap_sm90_cu_f3e6f9ee_30664cuda3std3__48in_placeE - _ZN84_INTERNAL_3aed1491_48_flash_fwd_hdim192_128_bf16_paged_softcap_sm90_cu_f3e6f9ee_30664cuda3std3__45__cpo6cbeginE)
_ZN84_INTERNAL_3aed1491_48_flash_fwd_hdim192_128_bf16_paged_softcap_sm90_cu_f3e6f9ee_30664cuda3std3__45__cpo6cbeginE:
	.zero		1
	.type		_ZN84_INTERNAL_3aed1491_48_flash_fwd_hdim192_128_bf16_paged_softcap_sm90_cu_f3e6f9ee_30664cuda3std3__48in_placeE,@object
	.size		_ZN84_INTERNAL_3aed1491_48_flash_fwd_hdim192_128_bf16_paged_softcap_sm90_cu_f3e6f9ee_30664cuda3std3__48in_placeE,(_ZN84_INTERNAL_3aed1491_48_flash_fwd_hdim192_128_bf16_paged_softcap_sm90_cu_f3e6f9ee_30664cuda3std6ranges3__45__cpo9iter_moveE - _ZN84_INTERNAL_3aed1491_48_flash_fwd_hdim192_128_bf16_paged_softcap_sm90_cu_f3e6f9ee_30664cuda3std3__48in_placeE)
_ZN84_INTERNAL_3aed1491_48_flash_fwd_hdim192_128_bf16_paged_softcap_sm90_cu_f3e6f9ee_30664cuda3std3__48in_placeE:
	.zero		1
	.type		_ZN84_INTERNAL_3aed1491_48_flash_fwd_hdim192_128_bf16_paged_softcap_sm90_cu_f3e6f9ee_30664cuda3std6ranges3__45__cpo9iter_moveE,@object
	.size		_ZN84_INTERNAL_3aed1491_48_flash_fwd_hdim192_128_bf16_paged_softcap_sm90_cu_f3e6f9ee_30664cuda3std6ranges3__45__cpo9iter_moveE,(_ZN84_INTERNAL_3aed1491_48_flash_fwd_hdim192_128_bf16_paged_softcap_sm90_cu_f3e6f9ee_30664cuda3std3__45__cpo5beginE - _ZN84_INTERNAL_3aed1491_48_flash_fwd_hdim192_128_bf16_paged_softcap_sm90_cu_f3e6f9ee_30664cuda3std6ranges3__45__cpo9iter_moveE)
_ZN84_INTERNAL_3aed1491_48_flash_fwd_hdim192_128_bf16_paged_softcap_sm90_cu_f3e6f9ee_30664cuda3std6ranges3__45__cpo9iter_moveE:
	.zero		1
	.type		_ZN84_INTERNAL_3aed1491_48_flash_fwd_hdim192_128_bf16_paged_softcap_sm90_cu_f3e6f9ee_30664cuda3std3__45__cpo5beginE,@object
	.size		_ZN84_INTERNAL_3aed1491_48_flash_fwd_hdim192_128_bf16_paged_softcap_sm90_cu_f3e6f9ee_30664cuda3std3__45__cpo5beginE,(_ZN84_INTERNAL_3aed1491_48_flash_fwd_hdim192_128_bf16_paged_softcap_sm90_cu_f3e6f9ee_30664cuda3std3__486_GLOBAL__N__3aed1491_48_flash_fwd_hdim192_128_bf16_paged_softcap_sm90_cu_f3e6f9ee_30666ignoreE - _ZN84_INTERNAL_3aed1491_48_flash_fwd_hdim192_128_bf16_paged_softcap_sm90_cu_f3e6f9ee_30664cuda3std3__45__cpo5beginE)
_ZN84_INTERNAL_3aed1491_48_flash_fwd_hdim192_128_bf16_paged_softcap_sm90_cu_f3e6f9ee_30664cuda3std3__45__cpo5beginE:
	.zero		1
	.type		_ZN84_INTERNAL_3aed1491_48_flash_fwd_hdim192_128_bf16_paged_softcap_sm90_cu_f3e6f9ee_30664cuda3std3__486_GLOBAL__N__3aed1491_48_flash_fwd_hdim192_128_bf16_paged_softcap_sm90_cu_f3e6f9ee_30666ignoreE,@object
	.size		_ZN84_INTERNAL_3aed1491_48_flash_fwd_hdim192_128_bf16_paged_softcap_sm90_cu_f3e6f9ee_30664cuda3std3__486_GLOBAL__N__3aed1491_48_flash_fwd_hdim192_128_bf16_paged_softcap_sm90_cu_f3e6f9ee_30666ignoreE,(_ZN84_INTERNAL_3aed1491_48_flash_fwd_hdim192_128_bf16_paged_softcap_sm90_cu_f3e6f9ee_30664cute7productE - _ZN84_INTERNAL_3aed1491_48_flash_fwd_hdim192_128_bf16_paged_softcap_sm90_cu_f3e6f9ee_30664cuda3std3__486_GLOBAL__N__3aed1491_48_flash_fwd_hdim192_128_bf16_paged_softcap_sm90_cu_f3e6f9ee_30666ignoreE)
_ZN84_INTERNAL_3aed1491_48_flash_fwd_hdim192_128_bf16_paged_softcap_sm90_cu_f3e6f9ee_30664cuda3std3__486_GLOBAL__N__3aed1491_48_flash_fwd_hdim192_128_bf16_paged_softcap_sm90_cu_f3e6f9ee_30666ignoreE:
	.zero		1
	.type		_ZN84_INTERNAL_3aed1491_48_flash_fwd_hdim192_128_bf16_paged_softcap_sm90_cu_f3e6f9ee_30664cute7productE,@object
	.size		_ZN84_INTERNAL_3aed1491_48_flash_fwd_hdim192_128_bf16_paged_softcap_sm90_cu_f3e6f9ee_30664cute7productE,(_ZN84_INTERNAL_3aed1491_48_flash_fwd_hdim192_128_bf16_paged_softcap_sm90_cu_f3e6f9ee_30664cuda3std3__45__cpo3endE - _ZN84_INTERNAL_3aed1491_48_flash_fwd_hdim192_128_bf16_paged_softcap_sm90_cu_f3e6f9ee_30664cute7productE)
_ZN84_INTERNAL_3aed1491_48_flash_fwd_hdim192_128_bf16_paged_softcap_sm90_cu_f3e6f9ee_30664cute7productE:
	.zero		1
	.type		_ZN84_INTERNAL_3aed1491_48_flash_fwd_hdim192_128_bf16_paged_softcap_sm90_cu_f3e6f9ee_30664cuda3std3__45__cpo3endE,@object
	.size		_ZN84_INTERNAL_3aed1491_48_flash_fwd_hdim192_128_bf16_paged_softcap_sm90_cu_f3e6f9ee_30664cuda3std3__45__cpo3endE,(_ZN84_INTERNAL_3aed1491_48_flash_fwd_hdim192_128_bf16_paged_softcap_sm90_cu_f3e6f9ee_30664cuda3std3__419piecewise_constructE - _ZN84_INTERNAL_3aed1491_48_flash_fwd_hdim192_128_bf16_paged_softcap_sm90_cu_f3e6f9ee_30664cuda3std3__45__cpo3endE)
_ZN84_INTERNAL_3aed1491_48_flash_fwd_hdim192_128_bf16_paged_softcap_sm90_cu_f3e6f9ee_30664cuda3std3__45__cpo3endE:
	.zero		1
	.type		_ZN84_INTERNAL_3aed1491_48_flash_fwd_hdim192_128_bf16_paged_softcap_sm90_cu_f3e6f9ee_30664cuda3std3__419piecewise_constructE,@object
	.size		_ZN84_INTERNAL_3aed1491_48_flash_fwd_hdim192_128_bf16_paged_softcap_sm90_cu_f3e6f9ee_30664cuda3std3__419piecewise_constructE,(_ZN84_INTERNAL_3aed1491_48_flash_fwd_hdim192_128_bf16_paged_softcap_sm90_cu_f3e6f9ee_30664cuda3std3__45__cpo4cendE - _ZN84_INTERNAL_3aed1491_48_flash_fwd_hdim192_128_bf16_paged_softcap_sm90_cu_f3e6f9ee_30664cuda3std3__419piecewise_constructE)
_ZN84_INTERNAL_3aed1491_48_flash_fwd_hdim192_128_bf16_paged_softcap_sm90_cu_f3e6f9ee_30664cuda3std3__419piecewise_constructE:
	.zero		1
	.type		_ZN84_INTERNAL_3aed1491_48_flash_fwd_hdim192_128_bf16_paged_softcap_sm90_cu_f3e6f9ee_30664cuda3std3__45__cpo4cendE,@object
	.size		_ZN84_INTERNAL_3aed1491_48_flash_fwd_hdim192_128_bf16_paged_softcap_sm90_cu_f3e6f9ee_30664cuda3std3__45__cpo4cendE,(_ZN84_INTERNAL_3aed1491_48_flash_fwd_hdim192_128_bf16_paged_softcap_sm90_cu_f3e6f9ee_30664cuda3std6ranges3__45__cpo4swapE - _ZN84_INTERNAL_3aed1491_48_flash_fwd_hdim192_128_bf16_paged_softcap_sm90_cu_f3e6f9ee_30664cuda3std3__45__cpo4cendE)
_ZN84_INTERNAL_3aed1491_48_flash_fwd_hdim192_128_bf16_paged_softcap_sm90_cu_f3e6f9ee_30664cuda3std3__45__cpo4cendE:
	.zero		1
	.type		_ZN84_INTERNAL_3aed1491_48_flash_fwd_hdim192_128_bf16_paged_softcap_sm90_cu_f3e6f9ee_30664cuda3std6ranges3__45__cpo4swapE,@object
	.size		_ZN84_INTERNAL_3aed1491_48_flash_fwd_hdim192_128_bf16_paged_softcap_sm90_cu_f3e6f9ee_30664cuda3std6ranges3__45__cpo4swapE,(.L_7 - _ZN84_INTERNAL_3aed1491_48_flash_fwd_hdim192_128_bf16_paged_softcap_sm90_cu_f3e6f9ee_30664cuda3std6ranges3__45__cpo4swapE)
_ZN84_INTERNAL_3aed1491_48_flash_fwd_hdim192_128_bf16_paged_softcap_sm90_cu_f3e6f9ee_30664cuda3std6ranges3__45__cpo4swapE:
	.zero		1
.L_7:


//--------------------- .nv.constant0._ZN7cutlass13device_kernelIN5flash11enable_sm90INS1_16FlashAttnFwdSm90INS1_25CollectiveMainloopFwdSm90ILi2EN4cute5tupleIJNS5_1CILi1EEES8_S8_EEENS6_IJNS7_ILi128EEENS7_ILi96EEENS7_ILi192EEEEEELi128ENS_10bfloat16_tEfNS_4arch4Sm90ELb0ELb0ELb1ELb0ELb1ELb0ELb0ELb1ELb1ELb1ELb0ELb0EEENS1_21CollectiveEpilogueFwdINS6_IJSA_SA_SB_EEES9_SE_SG_Li256ELb0ELb1ELb0ELb0EEENS1_29StaticPersistentTileSchedulerILb0EEEEEEEEEvNT_6ParamsE --------------------------
	.section	.nv.constant0._ZN7cutlass13device_kernelIN5flash11enable_sm90INS1_16FlashAttnFwdSm90INS1_25CollectiveMainloopFwdSm90ILi2EN4cute5tupleIJNS5_1CILi1EEES8_S8_EEENS6_IJNS7_ILi128EEENS7_ILi96EEENS7_ILi192EEEEEELi128ENS_10bfloat16_tEfNS_4arch4Sm90ELb0ELb0ELb1ELb0ELb1ELb0ELb0ELb1ELb1ELb1ELb0ELb0EEENS1_21CollectiveEpilogueFwdINS6_IJSA_SA_SB_EEES9_SE_SG_Li256ELb0ELb1ELb0ELb0EEENS1_29StaticPersistentTileSchedulerILb0EEEEEEEEEvNT_6ParamsE,"a",@progbits
	.sectionflags	@""
	.align	4
.nv.constant0._ZN7cutlass13device_kernelIN5flash11enable_sm90INS1_16FlashAttnFwdSm90INS1_25CollectiveMainloopFwdSm90ILi2EN4cute5tupleIJNS5_1CILi1EEES8_S8_EEENS6_IJNS7_ILi128EEENS7_ILi96EEENS7_ILi192EEEEEELi128ENS_10bfloat16_tEfNS_4arch4Sm90ELb0ELb0ELb1ELb0ELb1ELb0ELb0ELb1ELb1ELb1ELb0ELb0EEENS1_21CollectiveEpilogueFwdINS6_IJSA_SA_SB_EEES9_SE_SG_Li256ELb0ELb1ELb0ELb0EEENS1_29StaticPersistentTileSchedulerILb0EEEEEEEEEvNT_6ParamsE:
	.zero		3456


//--------------------- .nv.constant0._ZN7cutlass13device_kernelIN5flash11enable_sm90INS1_16FlashAttnFwdSm90INS1_25CollectiveMainloopFwdSm90ILi2EN4cute5tupleIJNS5_1CILi1EEES8_S8_EEENS6_IJNS7_ILi128EEENS7_ILi96EEENS7_ILi192EEEEEELi128ENS_10bfloat16_tEfNS_4arch4Sm90ELb0ELb0ELb1ELb1ELb1ELb0ELb0ELb1ELb1ELb1ELb0ELb0EEENS1_21CollectiveEpilogueFwdINS6_IJSA_SA_SB_EEES9_SE_SG_Li256ELb1ELb1ELb0ELb0EEENS1_36VarlenDynamicPersistentTileSchedulerILi128ELi96ELi256ELi128ELb0ELb1ELb1ELb0ELb1ELb1EEEEEEEEEvNT_6ParamsE --------------------------
	.section	.nv.constant0._ZN7cutlass13device_kernelIN5flash11enable_sm90INS1_16FlashAttnFwdSm90INS1_25CollectiveMainloopFwdSm90ILi2EN4cute5tupleIJNS5_1CILi1EEES8_S8_EEENS6_IJNS7_ILi128EEENS7_ILi96EEENS7_ILi192EEEEEELi128ENS_10bfloat16_tEfNS_4arch4Sm90ELb0ELb0ELb1ELb1ELb1ELb0ELb0ELb1ELb1ELb1ELb0ELb0EEENS1_21CollectiveEpilogueFwdINS6_IJSA_SA_SB_EEES9_SE_SG_Li256ELb1ELb1ELb0ELb0EEENS1_36VarlenDynamicPersistentTileSchedulerILi128ELi96ELi256ELi128ELb0ELb1ELb1ELb0ELb1ELb1EEEEEEEEEvNT_6ParamsE,"a",@progbits
	.sectionflags	@""
	.align	4
.nv.constant0._ZN7cutlass13device_kernelIN5flash11enable_sm90INS1_16FlashAttnFwdSm90INS1_25CollectiveMainloopFwdSm90ILi2EN4cute5tupleIJNS5_1CILi1EEES8_S8_EEENS6_IJNS7_ILi128EEENS7_ILi96EEENS7_ILi192EEEEEELi128ENS_10bfloat16_tEfNS_4arch4Sm90ELb0ELb0ELb1ELb1ELb1ELb0ELb0ELb1ELb1ELb1ELb0ELb0EEENS1_21CollectiveEpilogueFwdINS6_IJSA_SA_SB_EEES9_SE_SG_Li256ELb1ELb1ELb0ELb0EEENS1_36VarlenDynamicPersistentTileSchedulerILi128ELi96ELi256ELi128ELb0ELb1ELb1ELb0ELb1ELb1EEEEEEEEEvNT_6ParamsE:
	.zero		3584


//--------------------- .nv.constant0._ZN7cutlass13device_kernelIN5flash11enable_sm90INS1_16FlashAttnFwdSm90INS1_25CollectiveMainloopFwdSm90ILi2EN4cute5tupleIJNS5_1CILi1EEES8_S8_EEENS6_IJNS7_ILi128EEENS7_ILi96EEENS7_ILi192EEEEEELi128ENS_10bfloat16_tEfNS_4arch4Sm90ELb0ELb0ELb1ELb1ELb1ELb1ELb0ELb1ELb1ELb1ELb0ELb0EEENS1_21CollectiveEpilogueFwdINS6_IJSA_SA_SB_EEES9_SE_SG_Li256ELb1ELb1ELb0ELb0EEENS1_36VarlenDynamicPersistentTileSchedulerILi128ELi96ELi256ELi128ELb0ELb1ELb1ELb0ELb1ELb1EEEEEEEEEvNT_6ParamsE --------------------------
	.section	.nv.constant0._ZN7cutlass13device_kernelIN5flash11enable_sm90INS1_16FlashAttnFwdSm90INS1_25CollectiveMainloopFwdSm90ILi2EN4cute5tupleIJNS5_1CILi1EEES8_S8_EEENS6_IJNS7_ILi128EEENS7_ILi96EEENS7_ILi192EEEEEELi128ENS_10bfloat16_tEfNS_4arch4Sm90ELb0ELb0ELb1ELb1ELb1ELb1ELb0ELb1ELb1ELb1ELb0ELb0EEENS1_21CollectiveEpilogueFwdINS6_IJSA_SA_SB_EEES9_SE_SG_Li256ELb1ELb1ELb0ELb0EEENS1_36VarlenDynamicPersistentTileSchedulerILi128ELi96ELi256ELi128ELb0ELb1ELb1ELb0ELb1ELb1EEEEEEEEEvNT_6ParamsE,"a",@progbits
	.sectionflags	@""
	.align	4
.nv.constant0._ZN7cutlass13device_kernelIN5flash11enable_sm90INS1_16FlashAttnFwdSm90INS1_25CollectiveMainloopFwdSm90ILi2EN4cute5tupleIJNS5_1CILi1EEES8_S8_EEENS6_IJNS7_ILi128EEENS7_ILi96EEENS7_ILi192EEEEEELi128ENS_10bfloat16_tEfNS_4arch4Sm90ELb0ELb0ELb1ELb1ELb1ELb1ELb0ELb1ELb1ELb1ELb0ELb0EEENS1_21CollectiveEpilogueFwdINS6_IJSA_SA_SB_EEES9_SE_SG_Li256ELb1ELb1ELb0ELb0EEENS1_36VarlenDynamicPersistentTileSchedulerILi128ELi96ELi256ELi128ELb0ELb1ELb1ELb0ELb1ELb1EEEEEEEEEvNT_6ParamsE:
	.zero		3584


//--------------------- .nv.constant0._ZN7cutlass13device_kernelIN5flash11enable_sm90INS1_16FlashAttnFwdSm90INS1_25CollectiveMainloopFwdSm90ILi2EN4cute5tupleIJNS5_1CILi1EEES8_S8_EEENS6_IJNS7_ILi128EEENS7_ILi96EEENS7_ILi192EEEEEELi128ENS_10bfloat16_tEfNS_4arch4Sm90ELb0ELb1ELb1ELb0ELb1ELb0ELb0ELb1ELb1ELb1ELb0ELb0EEENS1_21CollectiveEpilogueFwdINS6_IJSA_SA_SB_EEES9_SE_SG_Li256ELb0ELb1ELb0ELb0EEENS1_30DynamicPersistentTileSchedulerILi256ELi128ELb0ELb1ELb1EEEEEEEEEvNT_6ParamsE --------------------------
	.section	.nv.constant0._ZN7cutlass13device_kernelIN5flash11enable_sm90INS1_16FlashAttnFwdSm90INS1_25CollectiveMainloopFwdSm90ILi2EN4cute5tupleIJNS5_1CILi1EEES8_S8_EEENS6_IJNS7_ILi128EEENS7_ILi96EEENS7_ILi192EEEEEELi128ENS_10bfloat16_tEfNS_4arch4Sm90ELb0ELb1ELb1ELb0ELb1ELb0ELb0ELb1ELb1ELb1ELb0ELb0EEENS1_21CollectiveEpilogueFwdINS6_IJSA_SA_SB_EEES9_SE_SG_Li256ELb0ELb1ELb0ELb0EEENS1_30DynamicPersistentTileSchedulerILi256ELi128ELb0ELb1ELb1EEEEEEEEEvNT_6ParamsE,"a",@progbits
	.sectionflags	@""
	.align	4
.nv.constant0._ZN7cutlass13device_kernelIN5flash11enable_sm90INS1_16FlashAttnFwdSm90INS1_25CollectiveMainloopFwdSm90ILi2EN4cute5tupleIJNS5_1CILi1EEES8_S8_EEENS6_IJNS7_ILi128EEENS7_ILi96EEENS7_ILi192EEEEEELi128ENS_10bfloat16_tEfNS_4arch4Sm90ELb0ELb1ELb1ELb0ELb1ELb0ELb0ELb1ELb1ELb1ELb0ELb0EEENS1_21CollectiveEpilogueFwdINS6_IJSA_SA_SB_EEES9_SE_SG_Li256ELb0ELb1ELb0ELb0EEENS1_30DynamicPersistentTileSchedulerILi256ELi128ELb0ELb1ELb1EEEEEEEEEvNT_6ParamsE:
	.zero		3584


//--------------------- .nv.constant0._ZN7cutlass13device_kernelIN5flash11enable_sm90INS1_16FlashAttnFwdSm90INS1_25CollectiveMainloopFwdSm90ILi2EN4cute5tupleIJNS5_1CILi1EEES8_S8_EEENS6_IJNS7_ILi128EEENS7_ILi96EEENS7_ILi192EEEEEELi128ENS_10bfloat16_tEfNS_4arch4Sm90ELb0ELb1ELb1ELb1ELb1ELb0ELb0ELb1ELb1ELb1ELb0ELb0EEENS1_21CollectiveEpilogueFwdINS6_IJSA_SA_SB_EEES9_SE_SG_Li256ELb1ELb1ELb0ELb0EEENS1_36VarlenDynamicPersistentTileSchedulerILi128ELi96ELi256ELi128ELb0ELb1ELb1ELb1ELb0ELb1EEEEEEEEEvNT_6ParamsE --------------------------
	.section	.nv.constant0._ZN7cutlass13device_kernelIN5flash11enable_sm90INS1_16FlashAttnFwdSm90INS1_25CollectiveMainloopFwdSm90ILi2EN4cute5tupleIJNS5_1CILi1EEES8_S8_EEENS6_IJNS7_ILi128EEENS7_ILi96EEENS7_ILi192EEEEEELi128ENS_10bfloat16_tEfNS_4arch4Sm90ELb0ELb1ELb1ELb1ELb1ELb0ELb0ELb1ELb1ELb1ELb0ELb0EEENS1_21CollectiveEpilogueFwdINS6_IJSA_SA_SB_EEES9_SE_SG_Li256ELb1ELb1ELb0ELb0EEENS1_36VarlenDynamicPersistentTileSchedulerILi128ELi96ELi256ELi128ELb0ELb1ELb1ELb1ELb0ELb1EEEEEEEEEvNT_6ParamsE,"a",@progbits
	.sectionflags	@""
	.align	4
.nv.constant0._ZN7cutlass13device_kernelIN5flash11enable_sm90INS1_16FlashAttnFwdSm90INS1_25CollectiveMainloopFwdSm90ILi2EN4cute5tupleIJNS5_1CILi1EEES8_S8_EEENS6_IJNS7_ILi128EEENS7_ILi96EEENS7_ILi192EEEEEELi128ENS_10bfloat16_tEfNS_4arch4Sm90ELb0ELb1ELb1ELb1ELb1ELb0ELb0ELb1ELb1ELb1ELb0ELb0EEENS1_21CollectiveEpilogueFwdINS6_IJSA_SA_SB_EEES9_SE_SG_Li256ELb1ELb1ELb0ELb0EEENS1_36VarlenDynamicPersistentTileSchedulerILi128ELi96ELi256ELi128ELb0ELb1ELb1ELb1ELb0ELb1EEEEEEEEEvNT_6ParamsE:
	.zero		3584


//--------------------- .nv.constant0._ZN7cutlass13device_kernelIN5flash11enable_sm90INS1_16FlashAttnFwdSm90INS1_25CollectiveMainloopFwdSm90ILi2EN4cute5tupleIJNS5_1CILi1EEES8_S8_EEENS6_IJNS7_ILi128EEENS7_ILi96EEENS7_ILi192EEEEEELi128ENS_10bfloat16_tEfNS_4arch4Sm90ELb0ELb1ELb1ELb1ELb1ELb1ELb0ELb1ELb1ELb1ELb0ELb0EEENS1_21CollectiveEpilogueFwdINS6_IJSA_SA_SB_EEES9_SE_SG_Li256ELb1ELb1ELb0ELb0EEENS1_36VarlenDynamicPersistentTileSchedulerILi128ELi96ELi256ELi128ELb0ELb1ELb1ELb1ELb0ELb1EEEEEEEEEvNT_6ParamsE --------------------------
	.section	.nv.constant0._ZN7cutlass13device_kernelIN5flash11enable_sm90INS1_16FlashAttnFwdSm90INS1_25CollectiveMainloopFwdSm90ILi2EN4cute5tupleIJNS5_1CILi1EEES8_S8_EEENS6_IJNS7_ILi128EEENS7_ILi96EEENS7_ILi192EEEEEELi128ENS_10bfloat16_tEfNS_4arch4Sm90ELb0ELb1ELb1ELb1ELb1ELb1ELb0ELb1ELb1ELb1ELb0ELb0EEENS1_21CollectiveEpilogueFwdINS6_IJSA_SA_SB_EEES9_SE_SG_Li256ELb1ELb1ELb0ELb0EEENS1_36VarlenDynamicPersistentTileSchedulerILi128ELi96ELi256ELi128ELb0ELb1ELb1ELb1ELb0ELb1EEEEEEEEEvNT_6ParamsE,"a",@progbits
	.sectionflags	@""
	.align	4
.nv.constant0._ZN7cutlass13device_kernelIN5flash11enable_sm90INS1_16FlashAttnFwdSm90INS1_25CollectiveMainloopFwdSm90ILi2EN4cute5tupleIJNS5_1CILi1EEES8_S8_EEENS6_IJNS7_ILi128EEENS7_ILi96EEENS7_ILi192EEEEEELi128ENS_10bfloat16_tEfNS_4arch4Sm90ELb0ELb1ELb1ELb1ELb1ELb1ELb0ELb1ELb1ELb1ELb0ELb0EEENS1_21CollectiveEpilogueFwdINS6_IJSA_SA_SB_EEES9_SE_SG_Li256ELb1ELb1ELb0ELb0EEENS1_36VarlenDynamicPersistentTileSchedulerILi128ELi96ELi256ELi128ELb0ELb1ELb1ELb1ELb0ELb1EEEEEEEEEvNT_6ParamsE:
	.zero		3584


//--------------------- .nv.constant0._ZN7cutlass13device_kernelIN5flash11enable_sm90INS1_16FlashAttnFwdSm90INS1_25CollectiveMainloopFwdSm90ILi2EN4cute5tupleIJNS5_1CILi1EEES8_S8_EEENS6_IJNS7_ILi128EEENS7_ILi96EEENS7_ILi192EEEEEELi128ENS_10bfloat16_tEfNS_4arch4Sm90ELb1ELb0ELb1ELb0ELb1ELb0ELb0ELb1ELb1ELb1ELb0ELb0EEENS1_21CollectiveEpilogueFwdINS6_IJSA_SA_SB_EEES9_SE_SG_Li256ELb0ELb1ELb0ELb0EEENS1_30DynamicPersistentTileSchedulerILi256ELi128ELb0ELb1ELb1EEEEEEEEEvNT_6ParamsE --------------------------
	.section	.nv.constant0._ZN7cutlass13device_kernelIN5flash11enable_sm90INS1_16FlashAttnFwdSm90INS1_25CollectiveMainloopFwdSm90ILi2EN4cute5tupleIJNS5_1CILi1EEES8_S8_EEENS6_IJNS7_ILi128EEENS7_ILi96EEENS7_ILi192EEEEEELi128ENS_10bfloat16_tEfNS_4arch4Sm90ELb1ELb0ELb1ELb0ELb1ELb0ELb0ELb1ELb1ELb1ELb0ELb0EEENS1_21CollectiveEpilogueFwdINS6_IJSA_SA_SB_EEES9_SE_SG_Li256ELb0ELb1ELb0ELb0EEENS1_30DynamicPersistentTileSchedulerILi256ELi128ELb0ELb1ELb1EEEEEEEEEvNT_6ParamsE,"a",@progbits
	.sectionflags	@""
	.align	4
.nv.constant0._ZN7cutlass13device_kernelIN5flash11enable_sm90INS1_16FlashAttnFwdSm90INS1_25CollectiveMainloopFwdSm90ILi2EN4cute5tupleIJNS5_1CILi1EEES8_S8_EEENS6_IJNS7_ILi128EEENS7_ILi96EEENS7_ILi192EEEEEELi128ENS_10bfloat16_tEfNS_4arch4Sm90ELb1ELb0ELb1ELb0ELb1ELb0ELb0ELb1ELb1ELb1ELb0ELb0EEENS1_21CollectiveEpilogueFwdINS6_IJSA_SA_SB_EEES9_SE_SG_Li256ELb0ELb1ELb0ELb0EEENS1_30DynamicPersistentTileSchedulerILi256ELi128ELb0ELb1ELb1EEEEEEEEEvNT_6ParamsE:
	.zero		3584


//--------------------- .nv.constant0._ZN7cutlass13device_kernelIN5flash11enable_sm90INS1_16FlashAttnFwdSm90INS1_25CollectiveMainloopFwdSm90ILi2EN4cute5tupleIJNS5_1CILi1EEES8_S8_EEENS6_IJNS7_ILi128EEENS7_ILi96EEENS7_ILi192EEEEEELi128ENS_10bfloat16_tEfNS_4arch4Sm90ELb1ELb0ELb1ELb1ELb1ELb0ELb0ELb1ELb1ELb1ELb0ELb0EEENS1_21CollectiveEpilogueFwdINS6_IJSA_SA_SB_EEES9_SE_SG_Li256ELb1ELb1ELb0ELb0EEENS1_36VarlenDynamicPersistentTileSchedulerILi128ELi96ELi256ELi128ELb0ELb1ELb1ELb1ELb1ELb1EEEEEEEEEvNT_6ParamsE --------------------------
	.section	.nv.constant0._ZN7cutlass13device_kernelIN5flash11enable_sm90INS1_16FlashAttnFwdSm90INS1_25CollectiveMainloopFwdSm90ILi2EN4cute5tupleIJNS5_1CILi1EEES8_S8_EEENS6_IJNS7_ILi128EEENS7_ILi96EEENS7_ILi192EEEEEELi128ENS_10bfloat16_tEfNS_4arch4Sm90ELb1ELb0ELb1ELb1ELb1ELb0ELb0ELb1ELb1ELb1ELb0ELb0EEENS1_21CollectiveEpilogueFwdINS6_IJSA_SA_SB_EEES9_SE_SG_Li256ELb1ELb1ELb0ELb0EEENS1_36VarlenDynamicPersistentTileSchedulerILi128ELi96ELi256ELi128ELb0ELb1ELb1ELb1ELb1ELb1EEEEEEEEEvNT_6ParamsE,"a",@progbits
	.sectionflags	@""
	.align	4
.nv.constant0._ZN7cutlass13device_kernelIN5flash11enable_sm90INS1_16FlashAttnFwdSm90INS1_25CollectiveMainloopFwdSm90ILi2EN4cute5tupleIJNS5_1CILi1EEES8_S8_EEENS6_IJNS7_ILi128EEENS7_ILi96EEENS7_ILi192EEEEEELi128ENS_10bfloat16_tEfNS_4arch4Sm90ELb1ELb0ELb1ELb1ELb1ELb0ELb0ELb1ELb1ELb1ELb0ELb0EEENS1_21CollectiveEpilogueFwdINS6_IJSA_SA_SB_EEES9_SE_SG_Li256ELb1ELb1ELb0ELb0EEENS1_36VarlenDynamicPersistentTileSchedulerILi128ELi96ELi256ELi128ELb0ELb1ELb1ELb1ELb1ELb1EEEEEEEEEvNT_6ParamsE:
	.zero		3584


//--------------------- .nv.constant0._ZN7cutlass13device_kernelIN5flash11enable_sm90INS1_16FlashAttnFwdSm90INS1_25CollectiveMainloopFwdSm90ILi2EN4cute5tupleIJNS5_1CILi1EEES8_S8_EEENS6_IJNS7_ILi128EEENS7_ILi96EEENS7_ILi192EEEEEELi128ENS_10bfloat16_tEfNS_4arch4Sm90ELb1ELb0ELb1ELb1ELb1ELb1ELb0ELb1ELb1ELb1ELb0ELb0EEENS1_21CollectiveEpilogueFwdINS6_IJSA_SA_SB_EEES9_SE_SG_Li256ELb1ELb1ELb0ELb0EEENS1_36VarlenDynamicPersistentTileSchedulerILi128ELi96ELi256ELi128ELb0ELb1ELb1ELb1ELb1ELb1EEEEEEEEEvNT_6ParamsE --------------------------
	.section	.nv.constant0._ZN7cutlass13device_kernelIN5flash11enable_sm90INS1_16FlashAttnFwdSm90INS1_25CollectiveMainloopFwdSm90ILi2EN4cute5tupleIJNS5_1CILi1EEES8_S8_EEENS6_IJNS7_ILi128EEENS7_ILi96EEENS7_ILi192EEEEEELi128ENS_10bfloat16_tEfNS_4arch4Sm90ELb1ELb0ELb1ELb1ELb1ELb1ELb0ELb1ELb1ELb1ELb0ELb0EEENS1_21CollectiveEpilogueFwdINS6_IJSA_SA_SB_EEES9_SE_SG_Li256ELb1ELb1ELb0ELb0EEENS1_36VarlenDynamicPersistentTileSchedulerILi128ELi96ELi256ELi128ELb0ELb1ELb1ELb1ELb1ELb1EEEEEEEEEvNT_6ParamsE,"a",@progbits
	.sectionflags	@""
	.align	4
.nv.constant0._ZN7cutlass13device_kernelIN5flash11enable_sm90INS1_16FlashAttnFwdSm90INS1_25CollectiveMainloopFwdSm90ILi2EN4cute5tupleIJNS5_1CILi1EEES8_S8_EEENS6_IJNS7_ILi128EEENS7_ILi96EEENS7_ILi192EEEEEELi128ENS_10bfloat16_tEfNS_4arch4Sm90ELb1ELb0ELb1ELb1ELb1ELb1ELb0ELb1ELb1ELb1ELb0ELb0EEENS1_21CollectiveEpilogueFwdINS6_IJSA_SA_SB_EEES9_SE_SG_Li256ELb1ELb1ELb0ELb0EEENS1_36VarlenDynamicPersistentTileSchedulerILi128ELi96ELi256ELi128ELb0ELb1ELb1ELb1ELb1ELb1EEEEEEEEEvNT_6ParamsE:
	.zero		3584


//--------------------- SYMBOLS --------------------------

	.type		.nv.reservedSmem.offset0,@object
	.size		.nv.reservedSmem.offset0,0x4
